//
// Generated by NVIDIA NVVM Compiler
//
// Compiler Build ID: CL-36424714
// Cuda compilation tools, release 13.0, V13.0.88
// Based on NVVM 20.0.0
//

.version 9.0
.target sm_100
.address_size 64

	// .globl	_Z21kernel_TriDiagonalizePdS_S_S_i
// _ZZ21kernel_TriDiagonalizePdS_S_S_iE3sig has been demoted
// _ZZ21kernel_TriDiagonalizePdS_S_S_iE2v1 has been demoted
// _ZZ20kernel_DiagonalizeHHPdS_S_iE3sig has been demoted
// _ZZ20kernel_DiagonalizeHHPdS_S_iE2u1 has been demoted
// _ZZ24kernel_DiagonalizeGivensPdS_S_iE1c has been demoted
// _ZZ24kernel_DiagonalizeGivensPdS_S_iE1s has been demoted
.extern .shared .align 16 .b8 sharedarray[];

.visible .entry _Z21kernel_TriDiagonalizePdS_S_S_i(
	.param .u64 .ptr .align 1 _Z21kernel_TriDiagonalizePdS_S_S_i_param_0,
	.param .u64 .ptr .align 1 _Z21kernel_TriDiagonalizePdS_S_S_i_param_1,
	.param .u64 .ptr .align 1 _Z21kernel_TriDiagonalizePdS_S_S_i_param_2,
	.param .u64 .ptr .align 1 _Z21kernel_TriDiagonalizePdS_S_S_i_param_3,
	.param .u32 _Z21kernel_TriDiagonalizePdS_S_S_i_param_4
)
{
	.reg .pred 	%p<57>;
	.reg .b16 	%rs<29>;
	.reg .b32 	%r<232>;
	.reg .b64 	%rd<155>;
	.reg .b64 	%fd<457>;
	// demoted variable
	.shared .align 8 .f64 _ZZ21kernel_TriDiagonalizePdS_S_S_iE3sig;
	// demoted variable
	.shared .align 8 .f64 _ZZ21kernel_TriDiagonalizePdS_S_S_iE2v1;
	ld.param.u64 	%rd14, [_Z21kernel_TriDiagonalizePdS_S_S_i_param_0];
	ld.param.u64 	%rd15, [_Z21kernel_TriDiagonalizePdS_S_S_i_param_1];
	ld.param.u64 	%rd16, [_Z21kernel_TriDiagonalizePdS_S_S_i_param_2];
	ld.param.u64 	%rd17, [_Z21kernel_TriDiagonalizePdS_S_S_i_param_3];
	ld.param.u32 	%r85, [_Z21kernel_TriDiagonalizePdS_S_S_i_param_4];
	cvta.to.global.u64 	%rd1, %rd15;
	cvta.to.global.u64 	%rd2, %rd17;
	cvta.to.global.u64 	%rd3, %rd16;
	cvta.to.global.u64 	%rd4, %rd14;
	mov.u32 	%r1, %tid.x;
	mov.u32 	%r2, %ctaid.x;
	add.s32 	%r3, %r85, -2;
	setp.lt.s32 	%p1, %r85, 3;
	@%p1 bra 	$L__BB0_80;
	shl.b32 	%r87, %r85, 3;
	mov.u32 	%r88, sharedarray;
	add.s32 	%r4, %r88, %r87;
	add.s32 	%r5, %r4, %r87;
	mul.lo.s32 	%r6, %r85, %r2;
	mul.lo.s32 	%r89, %r6, %r85;
	add.s32 	%r7, %r89, %r1;
	shl.b32 	%r90, %r1, 3;
	add.s32 	%r8, %r88, %r90;
	add.s32 	%r9, %r5, %r90;
	mov.u32 	%r10, %ntid.x;
	add.s32 	%r11, %r4, %r90;
	mul.lo.s32 	%r91, %r85, %r1;
	add.s32 	%r92, %r91, %r1;
	add.s32 	%r93, %r7, %r91;
	mul.wide.s32 	%rd18, %r93, 8;
	add.s64 	%rd5, %rd4, %rd18;
	cvt.s64.s32 	%rd19, %r89;
	cvt.u64.u32 	%rd20, %r92;
	add.s64 	%rd21, %rd20, %rd19;
	shl.b64 	%rd22, %rd21, 3;
	add.s64 	%rd6, %rd4, %rd22;
	sub.s32 	%r94, %r6, %r2;
	add.s32 	%r95, %r94, %r1;
	mul.wide.u32 	%rd23, %r95, 8;
	add.s64 	%rd7, %rd2, %rd23;
	cvt.u16.u32 	%rs1, %r85;
	shl.b32 	%r12, %r85, 4;
	mov.b32 	%r205, 0;
	mov.b16 	%rs26, 0;
	mov.u16 	%rs27, %rs26;
	mov.u16 	%rs28, %rs26;
$L__BB0_2:
	mov.u32 	%r13, %r205;
	not.b16 	%rs15, %rs27;
	add.s16 	%rs16, %rs15, %rs1;
	cvt.u32.u16 	%r97, %rs16;
	and.b32  	%r14, %r97, 7;
	add.s32 	%r15, %r14, -1;
	not.b32 	%r98, %r13;
	add.s32 	%r16, %r85, %r98;
	sub.s32 	%r17, %r3, %r13;
	sub.s16 	%rs17, %rs1, %rs27;
	cvt.u32.u16 	%r99, %rs17;
	and.b32  	%r18, %r99, 7;
	add.s32 	%r19, %r18, -1;
	sub.s32 	%r20, %r85, %r13;
	mad.lo.s32 	%r100, %r13, %r85, %r7;
	mul.wide.s32 	%rd24, %r100, 8;
	add.s64 	%rd25, %rd4, %rd24;
	ld.global.f64 	%fd39, [%rd25];
	st.shared.f64 	[%r8], %fd39;
	add.s32 	%r205, %r13, 1;
	setp.gt.u32 	%p2, %r1, %r205;
	mul.f64 	%fd40, %fd39, %fd39;
	selp.f64 	%fd41, %fd40, 0d0000000000000000, %p2;
	st.shared.f64 	[%r9], %fd41;
	bar.sync 	0;
	setp.eq.s32 	%p3, %r20, 0;
	mov.b32 	%r216, 0;
	@%p3 bra 	$L__BB0_6;
	mov.b32 	%r206, 1;
$L__BB0_4:
	mov.u32 	%r22, %r206;
	setp.lt.s32 	%p4, %r22, %r20;
	shl.b32 	%r206, %r22, 1;
	@%p4 bra 	$L__BB0_4;
	shr.u32 	%r102, %r22, 31;
	add.s32 	%r103, %r22, %r102;
	shr.s32 	%r216, %r103, 1;
$L__BB0_6:
	setp.lt.s32 	%p5, %r216, 1;
	@%p5 bra 	$L__BB0_12;
	sub.s32 	%r26, %r1, %r13;
	mov.u32 	%r208, %r216;
$L__BB0_8:
	mov.u32 	%r27, %r208;
	setp.le.s32 	%p6, %r27, %r26;
	@%p6 bra 	$L__BB0_11;
	add.s32 	%r104, %r27, %r1;
	setp.ge.u32 	%p7, %r104, %r10;
	@%p7 bra 	$L__BB0_11;
	shl.b32 	%r105, %r27, 3;
	add.s32 	%r106, %r9, %r105;
	ld.shared.f64 	%fd42, [%r106];
	ld.shared.f64 	%fd43, [%r9];
	add.f64 	%fd44, %fd42, %fd43;
	st.shared.f64 	[%r9], %fd44;
$L__BB0_11:
	bar.sync 	0;
	shr.u32 	%r208, %r27, 1;
	setp.gt.u32 	%p8, %r27, 1;
	@%p8 bra 	$L__BB0_8;
$L__BB0_12:
	shl.b32 	%r107, %r13, 3;
	add.s32 	%r29, %r5, %r107;
	ld.shared.f64 	%fd1, [%r29];
	setp.ne.s32 	%p9, %r1, %r13;
	@%p9 bra 	$L__BB0_19;
	mov.b64 	%rd26, 0;
	st.shared.u64 	[%r8], %rd26;
	setp.neu.f64 	%p10, %fd1, 0d0000000000000000;
	@%p10 bra 	$L__BB0_15;
	mov.b64 	%rd27, 0;
	st.shared.u64 	[_ZZ21kernel_TriDiagonalizePdS_S_S_iE3sig], %rd27;
	mov.b64 	%rd28, 4607182418800017408;
	st.shared.u64 	[%r8+8], %rd28;
	st.shared.u64 	[_ZZ21kernel_TriDiagonalizePdS_S_S_iE2v1], %rd28;
	bra.uni 	$L__BB0_19;
$L__BB0_15:
	ld.shared.f64 	%fd2, [%r8+8];
	setp.gtu.f64 	%p11, %fd2, 0d0000000000000000;
	@%p11 bra 	$L__BB0_17;
	fma.rn.f64 	%fd45, %fd2, %fd2, %fd1;
	sqrt.rn.f64 	%fd46, %fd45;
	sub.f64 	%fd440, %fd2, %fd46;
	bra.uni 	$L__BB0_18;
$L__BB0_17:
	neg.f64 	%fd47, %fd1;
	fma.rn.f64 	%fd48, %fd2, %fd2, %fd1;
	sqrt.rn.f64 	%fd49, %fd48;
	add.f64 	%fd50, %fd2, %fd49;
	div.rn.f64 	%fd440, %fd47, %fd50;
$L__BB0_18:
	st.shared.f64 	[_ZZ21kernel_TriDiagonalizePdS_S_S_iE2v1], %fd440;
	add.f64 	%fd51, %fd440, %fd440;
	mul.f64 	%fd52, %fd440, %fd51;
	fma.rn.f64 	%fd53, %fd440, %fd440, %fd1;
	div.rn.f64 	%fd54, %fd52, %fd53;
	st.shared.f64 	[_ZZ21kernel_TriDiagonalizePdS_S_S_iE3sig], %fd54;
	st.shared.f64 	[%r8+8], %fd440;
$L__BB0_19:
	bar.sync 	0;
	ld.shared.f64 	%fd56, [%r8];
	ld.shared.f64 	%fd57, [_ZZ21kernel_TriDiagonalizePdS_S_S_iE2v1];
	div.rn.f64 	%fd58, %fd56, %fd57;
	st.shared.f64 	[%r8], %fd58;
	bar.sync 	0;
	setp.le.s32 	%p12, %r85, %r13;
	mov.f64 	%fd448, 0d0000000000000000;
	ld.shared.f64 	%fd6, [_ZZ21kernel_TriDiagonalizePdS_S_S_iE3sig];
	@%p12 bra 	$L__BB0_33;
	neg.f64 	%fd7, %fd6;
	setp.lt.u32 	%p13, %r16, 15;
	mov.f64 	%fd448, 0d0000000000000000;
	mov.u32 	%r213, %r13;
	@%p13 bra 	$L__BB0_23;
	and.b32  	%r108, %r20, -16;
	neg.s32 	%r211, %r108;
	add.s32 	%r109, %r6, %r13;
	mad.lo.s32 	%r210, %r85, %r109, %r1;
	shl.b32 	%r110, %r13, 3;
	mov.u32 	%r111, sharedarray;
	add.s32 	%r112, %r111, %r110;
	add.s32 	%r209, %r112, 64;
	mov.f64 	%fd448, 0d0000000000000000;
	mov.u32 	%r213, %r13;
$L__BB0_22:
	.pragma "nounroll";
	mul.wide.s32 	%rd29, %r210, 8;
	add.s64 	%rd30, %rd4, %rd29;
	ld.global.f64 	%fd62, [%rd30];
	mul.f64 	%fd63, %fd62, %fd7;
	ld.shared.f64 	%fd64, [%r209+-64];
	fma.rn.f64 	%fd65, %fd63, %fd64, %fd448;
	mul.wide.u32 	%rd31, %r85, 8;
	add.s64 	%rd32, %rd30, %rd31;
	ld.global.f64 	%fd66, [%rd32];
	mul.f64 	%fd67, %fd66, %fd7;
	ld.shared.f64 	%fd68, [%r209+-56];
	fma.rn.f64 	%fd69, %fd67, %fd68, %fd65;
	add.s64 	%rd33, %rd32, %rd31;
	ld.global.f64 	%fd70, [%rd33];
	mul.f64 	%fd71, %fd70, %fd7;
	ld.shared.f64 	%fd72, [%r209+-48];
	fma.rn.f64 	%fd73, %fd71, %fd72, %fd69;
	add.s64 	%rd34, %rd33, %rd31;
	ld.global.f64 	%fd74, [%rd34];
	mul.f64 	%fd75, %fd74, %fd7;
	ld.shared.f64 	%fd76, [%r209+-40];
	fma.rn.f64 	%fd77, %fd75, %fd76, %fd73;
	add.s64 	%rd35, %rd34, %rd31;
	ld.global.f64 	%fd78, [%rd35];
	mul.f64 	%fd79, %fd78, %fd7;
	ld.shared.f64 	%fd80, [%r209+-32];
	fma.rn.f64 	%fd81, %fd79, %fd80, %fd77;
	add.s64 	%rd36, %rd35, %rd31;
	ld.global.f64 	%fd82, [%rd36];
	mul.f64 	%fd83, %fd82, %fd7;
	ld.shared.f64 	%fd84, [%r209+-24];
	fma.rn.f64 	%fd85, %fd83, %fd84, %fd81;
	add.s64 	%rd37, %rd36, %rd31;
	ld.global.f64 	%fd86, [%rd37];
	mul.f64 	%fd87, %fd86, %fd7;
	ld.shared.f64 	%fd88, [%r209+-16];
	fma.rn.f64 	%fd89, %fd87, %fd88, %fd85;
	add.s64 	%rd38, %rd37, %rd31;
	ld.global.f64 	%fd90, [%rd38];
	mul.f64 	%fd91, %fd90, %fd7;
	ld.shared.f64 	%fd92, [%r209+-8];
	fma.rn.f64 	%fd93, %fd91, %fd92, %fd89;
	add.s64 	%rd39, %rd38, %rd31;
	ld.global.f64 	%fd94, [%rd39];
	mul.f64 	%fd95, %fd94, %fd7;
	ld.shared.f64 	%fd96, [%r209];
	fma.rn.f64 	%fd97, %fd95, %fd96, %fd93;
	add.s64 	%rd40, %rd39, %rd31;
	ld.global.f64 	%fd98, [%rd40];
	mul.f64 	%fd99, %fd98, %fd7;
	ld.shared.f64 	%fd100, [%r209+8];
	fma.rn.f64 	%fd101, %fd99, %fd100, %fd97;
	add.s64 	%rd41, %rd40, %rd31;
	ld.global.f64 	%fd102, [%rd41];
	mul.f64 	%fd103, %fd102, %fd7;
	ld.shared.f64 	%fd104, [%r209+16];
	fma.rn.f64 	%fd105, %fd103, %fd104, %fd101;
	add.s64 	%rd42, %rd41, %rd31;
	ld.global.f64 	%fd106, [%rd42];
	mul.f64 	%fd107, %fd106, %fd7;
	ld.shared.f64 	%fd108, [%r209+24];
	fma.rn.f64 	%fd109, %fd107, %fd108, %fd105;
	add.s64 	%rd43, %rd42, %rd31;
	ld.global.f64 	%fd110, [%rd43];
	mul.f64 	%fd111, %fd110, %fd7;
	ld.shared.f64 	%fd112, [%r209+32];
	fma.rn.f64 	%fd113, %fd111, %fd112, %fd109;
	add.s64 	%rd44, %rd43, %rd31;
	ld.global.f64 	%fd114, [%rd44];
	mul.f64 	%fd115, %fd114, %fd7;
	ld.shared.f64 	%fd116, [%r209+40];
	fma.rn.f64 	%fd117, %fd115, %fd116, %fd113;
	add.s64 	%rd45, %rd44, %rd31;
	ld.global.f64 	%fd118, [%rd45];
	mul.f64 	%fd119, %fd118, %fd7;
	ld.shared.f64 	%fd120, [%r209+48];
	fma.rn.f64 	%fd121, %fd119, %fd120, %fd117;
	add.s64 	%rd46, %rd45, %rd31;
	ld.global.f64 	%fd122, [%rd46];
	mul.f64 	%fd123, %fd122, %fd7;
	ld.shared.f64 	%fd124, [%r209+56];
	fma.rn.f64 	%fd448, %fd123, %fd124, %fd121;
	add.s32 	%r213, %r213, 16;
	add.s32 	%r211, %r211, 16;
	add.s32 	%r210, %r210, %r12;
	add.s32 	%r209, %r209, 128;
	setp.ne.s32 	%p14, %r211, 0;
	@%p14 bra 	$L__BB0_22;
$L__BB0_23:
	and.b32  	%r113, %r20, 15;
	setp.eq.s32 	%p15, %r113, 0;
	@%p15 bra 	$L__BB0_33;
	sub.s16 	%rs18, %rs1, %rs28;
	cvt.u32.u16 	%r114, %rs18;
	and.b32  	%r42, %r114, 15;
	add.s32 	%r115, %r42, -1;
	setp.lt.u32 	%p16, %r115, 7;
	@%p16 bra 	$L__BB0_26;
	mad.lo.s32 	%r116, %r213, %r85, %r7;
	mul.wide.s32 	%rd47, %r116, 8;
	add.s64 	%rd48, %rd4, %rd47;
	ld.global.f64 	%fd126, [%rd48];
	mul.f64 	%fd127, %fd126, %fd7;
	shl.b32 	%r117, %r213, 3;
	mov.u32 	%r118, sharedarray;
	add.s32 	%r119, %r118, %r117;
	ld.shared.f64 	%fd128, [%r119];
	fma.rn.f64 	%fd129, %fd127, %fd128, %fd448;
	mul.wide.u32 	%rd49, %r85, 8;
	add.s64 	%rd50, %rd48, %rd49;
	ld.global.f64 	%fd130, [%rd50];
	mul.f64 	%fd131, %fd130, %fd7;
	ld.shared.f64 	%fd132, [%r119+8];
	fma.rn.f64 	%fd133, %fd131, %fd132, %fd129;
	add.s64 	%rd51, %rd50, %rd49;
	ld.global.f64 	%fd134, [%rd51];
	mul.f64 	%fd135, %fd134, %fd7;
	ld.shared.f64 	%fd136, [%r119+16];
	fma.rn.f64 	%fd137, %fd135, %fd136, %fd133;
	add.s64 	%rd52, %rd51, %rd49;
	ld.global.f64 	%fd138, [%rd52];
	mul.f64 	%fd139, %fd138, %fd7;
	ld.shared.f64 	%fd140, [%r119+24];
	fma.rn.f64 	%fd141, %fd139, %fd140, %fd137;
	add.s64 	%rd53, %rd52, %rd49;
	ld.global.f64 	%fd142, [%rd53];
	mul.f64 	%fd143, %fd142, %fd7;
	ld.shared.f64 	%fd144, [%r119+32];
	fma.rn.f64 	%fd145, %fd143, %fd144, %fd141;
	add.s64 	%rd54, %rd53, %rd49;
	ld.global.f64 	%fd146, [%rd54];
	mul.f64 	%fd147, %fd146, %fd7;
	ld.shared.f64 	%fd148, [%r119+40];
	fma.rn.f64 	%fd149, %fd147, %fd148, %fd145;
	add.s64 	%rd55, %rd54, %rd49;
	ld.global.f64 	%fd150, [%rd55];
	mul.f64 	%fd151, %fd150, %fd7;
	ld.shared.f64 	%fd152, [%r119+48];
	fma.rn.f64 	%fd153, %fd151, %fd152, %fd149;
	add.s64 	%rd56, %rd55, %rd49;
	ld.global.f64 	%fd154, [%rd56];
	mul.f64 	%fd155, %fd154, %fd7;
	ld.shared.f64 	%fd156, [%r119+56];
	fma.rn.f64 	%fd448, %fd155, %fd156, %fd153;
	add.s32 	%r213, %r213, 8;
$L__BB0_26:
	and.b32  	%r120, %r42, 7;
	setp.eq.s32 	%p17, %r120, 0;
	@%p17 bra 	$L__BB0_33;
	and.b32  	%r45, %r18, 3;
	setp.lt.u32 	%p18, %r19, 3;
	@%p18 bra 	$L__BB0_29;
	mad.lo.s32 	%r121, %r213, %r85, %r7;
	mul.wide.s32 	%rd57, %r121, 8;
	add.s64 	%rd58, %rd4, %rd57;
	ld.global.f64 	%fd158, [%rd58];
	mul.f64 	%fd159, %fd158, %fd7;
	shl.b32 	%r122, %r213, 3;
	mov.u32 	%r123, sharedarray;
	add.s32 	%r124, %r123, %r122;
	ld.shared.f64 	%fd160, [%r124];
	fma.rn.f64 	%fd161, %fd159, %fd160, %fd448;
	mul.wide.u32 	%rd59, %r85, 8;
	add.s64 	%rd60, %rd58, %rd59;
	ld.global.f64 	%fd162, [%rd60];
	mul.f64 	%fd163, %fd162, %fd7;
	ld.shared.f64 	%fd164, [%r124+8];
	fma.rn.f64 	%fd165, %fd163, %fd164, %fd161;
	add.s64 	%rd61, %rd60, %rd59;
	ld.global.f64 	%fd166, [%rd61];
	mul.f64 	%fd167, %fd166, %fd7;
	ld.shared.f64 	%fd168, [%r124+16];
	fma.rn.f64 	%fd169, %fd167, %fd168, %fd165;
	add.s64 	%rd62, %rd61, %rd59;
	ld.global.f64 	%fd170, [%rd62];
	mul.f64 	%fd171, %fd170, %fd7;
	ld.shared.f64 	%fd172, [%r124+24];
	fma.rn.f64 	%fd448, %fd171, %fd172, %fd169;
	add.s32 	%r213, %r213, 4;
$L__BB0_29:
	setp.eq.s32 	%p19, %r45, 0;
	@%p19 bra 	$L__BB0_33;
	mad.lo.s32 	%r125, %r213, %r85, %r7;
	mul.wide.s32 	%rd63, %r125, 8;
	add.s64 	%rd8, %rd4, %rd63;
	ld.global.f64 	%fd173, [%rd8];
	mul.f64 	%fd174, %fd173, %fd7;
	shl.b32 	%r126, %r213, 3;
	mov.u32 	%r127, sharedarray;
	add.s32 	%r48, %r127, %r126;
	ld.shared.f64 	%fd175, [%r48];
	fma.rn.f64 	%fd448, %fd174, %fd175, %fd448;
	setp.eq.s32 	%p20, %r45, 1;
	@%p20 bra 	$L__BB0_33;
	mul.wide.u32 	%rd9, %r85, 8;
	add.s64 	%rd10, %rd8, %rd9;
	ld.global.f64 	%fd176, [%rd10];
	mul.f64 	%fd177, %fd176, %fd7;
	ld.shared.f64 	%fd178, [%r48+8];
	fma.rn.f64 	%fd448, %fd177, %fd178, %fd448;
	setp.eq.s32 	%p21, %r45, 2;
	@%p21 bra 	$L__BB0_33;
	add.s64 	%rd64, %rd10, %rd9;
	ld.global.f64 	%fd179, [%rd64];
	mul.f64 	%fd180, %fd179, %fd7;
	ld.shared.f64 	%fd181, [%r48+16];
	fma.rn.f64 	%fd448, %fd180, %fd181, %fd448;
$L__BB0_33:
	mul.f64 	%fd182, %fd6, 0dBFE0000000000000;
	mul.f64 	%fd183, %fd448, %fd182;
	ld.shared.f64 	%fd184, [%r8];
	mul.f64 	%fd185, %fd184, %fd183;
	st.shared.f64 	[%r9], %fd185;
	bar.sync 	0;
	@%p5 bra 	$L__BB0_39;
	sub.s32 	%r49, %r1, %r13;
$L__BB0_35:
	mov.u32 	%r50, %r216;
	setp.le.s32 	%p23, %r50, %r49;
	@%p23 bra 	$L__BB0_38;
	add.s32 	%r128, %r50, %r1;
	setp.ge.u32 	%p24, %r128, %r10;
	@%p24 bra 	$L__BB0_38;
	shl.b32 	%r129, %r50, 3;
	add.s32 	%r130, %r9, %r129;
	ld.shared.f64 	%fd186, [%r130];
	ld.shared.f64 	%fd187, [%r9];
	add.f64 	%fd188, %fd186, %fd187;
	st.shared.f64 	[%r9], %fd188;
$L__BB0_38:
	bar.sync 	0;
	shr.u32 	%r216, %r50, 1;
	setp.gt.u32 	%p25, %r50, 1;
	@%p25 bra 	$L__BB0_35;
$L__BB0_39:
	ld.shared.f64 	%fd189, [%r29];
	ld.shared.f64 	%fd190, [%r8];
	fma.rn.f64 	%fd191, %fd189, %fd190, %fd448;
	st.shared.f64 	[%r11], %fd191;
	bar.sync 	0;
	@%p12 bra 	$L__BB0_51;
	ld.shared.f64 	%fd22, [%r8];
	ld.shared.f64 	%fd23, [%r11];
	setp.lt.u32 	%p27, %r16, 7;
	mov.u32 	%r219, %r13;
	@%p27 bra 	$L__BB0_43;
	and.b32  	%r52, %r20, -8;
	mov.b32 	%r218, 0;
	mov.u32 	%r219, %r13;
$L__BB0_42:
	.pragma "nounroll";
	mad.lo.s32 	%r132, %r219, %r85, %r7;
	mul.wide.s32 	%rd65, %r132, 8;
	add.s64 	%rd66, %rd4, %rd65;
	ld.global.f64 	%fd192, [%rd66];
	shl.b32 	%r133, %r219, 3;
	add.s32 	%r134, %r4, %r133;
	ld.shared.f64 	%fd193, [%r134];
	fma.rn.f64 	%fd194, %fd193, %fd22, %fd192;
	mov.u32 	%r135, sharedarray;
	add.s32 	%r136, %r135, %r133;
	ld.shared.f64 	%fd195, [%r136];
	fma.rn.f64 	%fd196, %fd195, %fd23, %fd194;
	st.global.f64 	[%rd66], %fd196;
	mul.wide.u32 	%rd67, %r85, 8;
	add.s64 	%rd68, %rd66, %rd67;
	ld.global.f64 	%fd197, [%rd68];
	ld.shared.f64 	%fd198, [%r134+8];
	fma.rn.f64 	%fd199, %fd198, %fd22, %fd197;
	ld.shared.f64 	%fd200, [%r136+8];
	fma.rn.f64 	%fd201, %fd200, %fd23, %fd199;
	st.global.f64 	[%rd68], %fd201;
	add.s64 	%rd69, %rd68, %rd67;
	ld.global.f64 	%fd202, [%rd69];
	ld.shared.f64 	%fd203, [%r134+16];
	fma.rn.f64 	%fd204, %fd203, %fd22, %fd202;
	ld.shared.f64 	%fd205, [%r136+16];
	fma.rn.f64 	%fd206, %fd205, %fd23, %fd204;
	st.global.f64 	[%rd69], %fd206;
	add.s64 	%rd70, %rd69, %rd67;
	ld.global.f64 	%fd207, [%rd70];
	ld.shared.f64 	%fd208, [%r134+24];
	fma.rn.f64 	%fd209, %fd208, %fd22, %fd207;
	ld.shared.f64 	%fd210, [%r136+24];
	fma.rn.f64 	%fd211, %fd210, %fd23, %fd209;
	st.global.f64 	[%rd70], %fd211;
	add.s64 	%rd71, %rd70, %rd67;
	ld.global.f64 	%fd212, [%rd71];
	ld.shared.f64 	%fd213, [%r134+32];
	fma.rn.f64 	%fd214, %fd213, %fd22, %fd212;
	ld.shared.f64 	%fd215, [%r136+32];
	fma.rn.f64 	%fd216, %fd215, %fd23, %fd214;
	st.global.f64 	[%rd71], %fd216;
	add.s64 	%rd72, %rd71, %rd67;
	ld.global.f64 	%fd217, [%rd72];
	ld.shared.f64 	%fd218, [%r134+40];
	fma.rn.f64 	%fd219, %fd218, %fd22, %fd217;
	ld.shared.f64 	%fd220, [%r136+40];
	fma.rn.f64 	%fd221, %fd220, %fd23, %fd219;
	st.global.f64 	[%rd72], %fd221;
	add.s64 	%rd73, %rd72, %rd67;
	ld.global.f64 	%fd222, [%rd73];
	ld.shared.f64 	%fd223, [%r134+48];
	fma.rn.f64 	%fd224, %fd223, %fd22, %fd222;
	ld.shared.f64 	%fd225, [%r136+48];
	fma.rn.f64 	%fd226, %fd225, %fd23, %fd224;
	st.global.f64 	[%rd73], %fd226;
	add.s64 	%rd74, %rd73, %rd67;
	ld.global.f64 	%fd227, [%rd74];
	ld.shared.f64 	%fd228, [%r134+56];
	fma.rn.f64 	%fd229, %fd228, %fd22, %fd227;
	ld.shared.f64 	%fd230, [%r136+56];
	fma.rn.f64 	%fd231, %fd230, %fd23, %fd229;
	st.global.f64 	[%rd74], %fd231;
	add.s32 	%r219, %r219, 8;
	add.s32 	%r218, %r218, 8;
	setp.ne.s32 	%p28, %r218, %r52;
	@%p28 bra 	$L__BB0_42;
$L__BB0_43:
	and.b32  	%r137, %r20, 7;
	setp.eq.s32 	%p29, %r137, 0;
	@%p29 bra 	$L__BB0_51;
	setp.lt.u32 	%p30, %r19, 3;
	@%p30 bra 	$L__BB0_46;
	mad.lo.s32 	%r138, %r219, %r85, %r7;
	mul.wide.s32 	%rd75, %r138, 8;
	add.s64 	%rd76, %rd4, %rd75;
	ld.global.f64 	%fd232, [%rd76];
	shl.b32 	%r139, %r219, 3;
	add.s32 	%r140, %r4, %r139;
	ld.shared.f64 	%fd233, [%r140];
	fma.rn.f64 	%fd234, %fd233, %fd22, %fd232;
	mov.u32 	%r141, sharedarray;
	add.s32 	%r142, %r141, %r139;
	ld.shared.f64 	%fd235, [%r142];
	fma.rn.f64 	%fd236, %fd235, %fd23, %fd234;
	st.global.f64 	[%rd76], %fd236;
	mul.wide.u32 	%rd77, %r85, 8;
	add.s64 	%rd78, %rd76, %rd77;
	ld.global.f64 	%fd237, [%rd78];
	ld.shared.f64 	%fd238, [%r140+8];
	fma.rn.f64 	%fd239, %fd238, %fd22, %fd237;
	ld.shared.f64 	%fd240, [%r142+8];
	fma.rn.f64 	%fd241, %fd240, %fd23, %fd239;
	st.global.f64 	[%rd78], %fd241;
	add.s64 	%rd79, %rd78, %rd77;
	ld.global.f64 	%fd242, [%rd79];
	ld.shared.f64 	%fd243, [%r140+16];
	fma.rn.f64 	%fd244, %fd243, %fd22, %fd242;
	ld.shared.f64 	%fd245, [%r142+16];
	fma.rn.f64 	%fd246, %fd245, %fd23, %fd244;
	st.global.f64 	[%rd79], %fd246;
	add.s64 	%rd80, %rd79, %rd77;
	ld.global.f64 	%fd247, [%rd80];
	ld.shared.f64 	%fd248, [%r140+24];
	fma.rn.f64 	%fd249, %fd248, %fd22, %fd247;
	ld.shared.f64 	%fd250, [%r142+24];
	fma.rn.f64 	%fd251, %fd250, %fd23, %fd249;
	st.global.f64 	[%rd80], %fd251;
	add.s32 	%r219, %r219, 4;
$L__BB0_46:
	and.b32  	%r143, %r18, 3;
	setp.eq.s32 	%p31, %r143, 0;
	@%p31 bra 	$L__BB0_51;
	sub.s16 	%rs7, %rs1, %rs26;
	and.b16  	%rs19, %rs7, 3;
	setp.eq.s16 	%p32, %rs19, 1;
	@%p32 bra 	$L__BB0_49;
	mad.lo.s32 	%r144, %r219, %r85, %r7;
	mul.wide.s32 	%rd81, %r144, 8;
	add.s64 	%rd82, %rd4, %rd81;
	ld.global.f64 	%fd252, [%rd82];
	shl.b32 	%r145, %r219, 3;
	add.s32 	%r146, %r4, %r145;
	ld.shared.f64 	%fd253, [%r146];
	fma.rn.f64 	%fd254, %fd253, %fd22, %fd252;
	mov.u32 	%r147, sharedarray;
	add.s32 	%r148, %r147, %r145;
	ld.shared.f64 	%fd255, [%r148];
	fma.rn.f64 	%fd256, %fd255, %fd23, %fd254;
	st.global.f64 	[%rd82], %fd256;
	mul.wide.u32 	%rd83, %r85, 8;
	add.s64 	%rd84, %rd82, %rd83;
	ld.global.f64 	%fd257, [%rd84];
	ld.shared.f64 	%fd258, [%r146+8];
	fma.rn.f64 	%fd259, %fd258, %fd22, %fd257;
	ld.shared.f64 	%fd260, [%r148+8];
	fma.rn.f64 	%fd261, %fd260, %fd23, %fd259;
	st.global.f64 	[%rd84], %fd261;
	add.s32 	%r219, %r219, 2;
$L__BB0_49:
	and.b16  	%rs20, %rs7, 1;
	setp.eq.b16 	%p33, %rs20, 1;
	not.pred 	%p34, %p33;
	@%p34 bra 	$L__BB0_51;
	mad.lo.s32 	%r149, %r219, %r85, %r7;
	mul.wide.s32 	%rd85, %r149, 8;
	add.s64 	%rd86, %rd4, %rd85;
	ld.global.f64 	%fd262, [%rd86];
	shl.b32 	%r150, %r219, 3;
	add.s32 	%r151, %r4, %r150;
	ld.shared.f64 	%fd263, [%r151];
	fma.rn.f64 	%fd264, %fd263, %fd22, %fd262;
	mov.u32 	%r152, sharedarray;
	add.s32 	%r153, %r152, %r150;
	ld.shared.f64 	%fd265, [%r153];
	fma.rn.f64 	%fd266, %fd265, %fd23, %fd264;
	st.global.f64 	[%rd86], %fd266;
$L__BB0_51:
	setp.ne.s32 	%p35, %r1, %r13;
	@%p35 bra 	$L__BB0_53;
	ld.global.f64 	%fd267, [%rd5];
	add.s32 	%r154, %r6, %r1;
	mul.wide.u32 	%rd87, %r154, 8;
	add.s64 	%rd88, %rd3, %rd87;
	st.global.f64 	[%rd88], %fd267;
	ld.global.f64 	%fd268, [%rd6+8];
	st.global.f64 	[%rd7], %fd268;
$L__BB0_53:
	setp.ge.s32 	%p36, %r205, %r85;
	mov.f64 	%fd455, 0d0000000000000000;
	@%p36 bra 	$L__BB0_67;
	setp.lt.u32 	%p37, %r17, 15;
	mov.f64 	%fd455, 0d0000000000000000;
	mov.u32 	%r225, %r205;
	@%p37 bra 	$L__BB0_57;
	and.b32  	%r62, %r16, -16;
	mov.b32 	%r226, 0;
	mov.f64 	%fd455, 0d0000000000000000;
	mov.u32 	%r225, %r205;
$L__BB0_56:
	.pragma "nounroll";
	shl.b32 	%r156, %r225, 3;
	mov.u32 	%r157, sharedarray;
	add.s32 	%r158, %r157, %r156;
	ld.shared.f64 	%fd273, [%r158];
	mad.lo.s32 	%r159, %r225, %r85, %r7;
	mul.wide.s32 	%rd89, %r159, 8;
	add.s64 	%rd90, %rd1, %rd89;
	ld.global.f64 	%fd274, [%rd90];
	fma.rn.f64 	%fd275, %fd273, %fd274, %fd455;
	ld.shared.f64 	%fd276, [%r158+8];
	mul.wide.u32 	%rd91, %r85, 8;
	add.s64 	%rd92, %rd90, %rd91;
	ld.global.f64 	%fd277, [%rd92];
	fma.rn.f64 	%fd278, %fd276, %fd277, %fd275;
	ld.shared.f64 	%fd279, [%r158+16];
	add.s64 	%rd93, %rd92, %rd91;
	ld.global.f64 	%fd280, [%rd93];
	fma.rn.f64 	%fd281, %fd279, %fd280, %fd278;
	ld.shared.f64 	%fd282, [%r158+24];
	add.s64 	%rd94, %rd93, %rd91;
	ld.global.f64 	%fd283, [%rd94];
	fma.rn.f64 	%fd284, %fd282, %fd283, %fd281;
	ld.shared.f64 	%fd285, [%r158+32];
	add.s64 	%rd95, %rd94, %rd91;
	ld.global.f64 	%fd286, [%rd95];
	fma.rn.f64 	%fd287, %fd285, %fd286, %fd284;
	ld.shared.f64 	%fd288, [%r158+40];
	add.s64 	%rd96, %rd95, %rd91;
	ld.global.f64 	%fd289, [%rd96];
	fma.rn.f64 	%fd290, %fd288, %fd289, %fd287;
	ld.shared.f64 	%fd291, [%r158+48];
	add.s64 	%rd97, %rd96, %rd91;
	ld.global.f64 	%fd292, [%rd97];
	fma.rn.f64 	%fd293, %fd291, %fd292, %fd290;
	ld.shared.f64 	%fd294, [%r158+56];
	add.s64 	%rd98, %rd97, %rd91;
	ld.global.f64 	%fd295, [%rd98];
	fma.rn.f64 	%fd296, %fd294, %fd295, %fd293;
	ld.shared.f64 	%fd297, [%r158+64];
	add.s64 	%rd99, %rd98, %rd91;
	ld.global.f64 	%fd298, [%rd99];
	fma.rn.f64 	%fd299, %fd297, %fd298, %fd296;
	ld.shared.f64 	%fd300, [%r158+72];
	add.s64 	%rd100, %rd99, %rd91;
	ld.global.f64 	%fd301, [%rd100];
	fma.rn.f64 	%fd302, %fd300, %fd301, %fd299;
	ld.shared.f64 	%fd303, [%r158+80];
	add.s64 	%rd101, %rd100, %rd91;
	ld.global.f64 	%fd304, [%rd101];
	fma.rn.f64 	%fd305, %fd303, %fd304, %fd302;
	ld.shared.f64 	%fd306, [%r158+88];
	add.s64 	%rd102, %rd101, %rd91;
	ld.global.f64 	%fd307, [%rd102];
	fma.rn.f64 	%fd308, %fd306, %fd307, %fd305;
	ld.shared.f64 	%fd309, [%r158+96];
	add.s64 	%rd103, %rd102, %rd91;
	ld.global.f64 	%fd310, [%rd103];
	fma.rn.f64 	%fd311, %fd309, %fd310, %fd308;
	ld.shared.f64 	%fd312, [%r158+104];
	add.s64 	%rd104, %rd103, %rd91;
	ld.global.f64 	%fd313, [%rd104];
	fma.rn.f64 	%fd314, %fd312, %fd313, %fd311;
	ld.shared.f64 	%fd315, [%r158+112];
	add.s64 	%rd105, %rd104, %rd91;
	ld.global.f64 	%fd316, [%rd105];
	fma.rn.f64 	%fd317, %fd315, %fd316, %fd314;
	ld.shared.f64 	%fd318, [%r158+120];
	add.s64 	%rd106, %rd105, %rd91;
	ld.global.f64 	%fd319, [%rd106];
	fma.rn.f64 	%fd455, %fd318, %fd319, %fd317;
	add.s32 	%r225, %r225, 16;
	add.s32 	%r226, %r226, 16;
	setp.eq.s32 	%p38, %r226, %r62;
	@%p38 bra 	$L__BB0_57;
	bra.uni 	$L__BB0_56;
$L__BB0_57:
	and.b32  	%r160, %r16, 15;
	setp.eq.s32 	%p39, %r160, 0;
	@%p39 bra 	$L__BB0_67;
	not.b16 	%rs21, %rs28;
	add.s16 	%rs22, %rs21, %rs1;
	cvt.u32.u16 	%r161, %rs22;
	and.b32  	%r64, %r161, 15;
	add.s32 	%r162, %r64, -1;
	setp.lt.u32 	%p40, %r162, 7;
	@%p40 bra 	$L__BB0_60;
	shl.b32 	%r163, %r225, 3;
	mov.u32 	%r164, sharedarray;
	add.s32 	%r165, %r164, %r163;
	ld.shared.f64 	%fd321, [%r165];
	mad.lo.s32 	%r166, %r225, %r85, %r7;
	mul.wide.s32 	%rd107, %r166, 8;
	add.s64 	%rd108, %rd1, %rd107;
	ld.global.f64 	%fd322, [%rd108];
	fma.rn.f64 	%fd323, %fd321, %fd322, %fd455;
	ld.shared.f64 	%fd324, [%r165+8];
	mul.wide.u32 	%rd109, %r85, 8;
	add.s64 	%rd110, %rd108, %rd109;
	ld.global.f64 	%fd325, [%rd110];
	fma.rn.f64 	%fd326, %fd324, %fd325, %fd323;
	ld.shared.f64 	%fd327, [%r165+16];
	add.s64 	%rd111, %rd110, %rd109;
	ld.global.f64 	%fd328, [%rd111];
	fma.rn.f64 	%fd329, %fd327, %fd328, %fd326;
	ld.shared.f64 	%fd330, [%r165+24];
	add.s64 	%rd112, %rd111, %rd109;
	ld.global.f64 	%fd331, [%rd112];
	fma.rn.f64 	%fd332, %fd330, %fd331, %fd329;
	ld.shared.f64 	%fd333, [%r165+32];
	add.s64 	%rd113, %rd112, %rd109;
	ld.global.f64 	%fd334, [%rd113];
	fma.rn.f64 	%fd335, %fd333, %fd334, %fd332;
	ld.shared.f64 	%fd336, [%r165+40];
	add.s64 	%rd114, %rd113, %rd109;
	ld.global.f64 	%fd337, [%rd114];
	fma.rn.f64 	%fd338, %fd336, %fd337, %fd335;
	ld.shared.f64 	%fd339, [%r165+48];
	add.s64 	%rd115, %rd114, %rd109;
	ld.global.f64 	%fd340, [%rd115];
	fma.rn.f64 	%fd341, %fd339, %fd340, %fd338;
	ld.shared.f64 	%fd342, [%r165+56];
	add.s64 	%rd116, %rd115, %rd109;
	ld.global.f64 	%fd343, [%rd116];
	fma.rn.f64 	%fd455, %fd342, %fd343, %fd341;
	add.s32 	%r225, %r225, 8;
$L__BB0_60:
	and.b32  	%r167, %r64, 7;
	setp.eq.s32 	%p41, %r167, 0;
	@%p41 bra 	$L__BB0_67;
	and.b32  	%r67, %r14, 3;
	setp.lt.u32 	%p42, %r15, 3;
	@%p42 bra 	$L__BB0_63;
	shl.b32 	%r168, %r225, 3;
	mov.u32 	%r169, sharedarray;
	add.s32 	%r170, %r169, %r168;
	ld.shared.f64 	%fd345, [%r170];
	mad.lo.s32 	%r171, %r225, %r85, %r7;
	mul.wide.s32 	%rd117, %r171, 8;
	add.s64 	%rd118, %rd1, %rd117;
	ld.global.f64 	%fd346, [%rd118];
	fma.rn.f64 	%fd347, %fd345, %fd346, %fd455;
	ld.shared.f64 	%fd348, [%r170+8];
	mul.wide.u32 	%rd119, %r85, 8;
	add.s64 	%rd120, %rd118, %rd119;
	ld.global.f64 	%fd349, [%rd120];
	fma.rn.f64 	%fd350, %fd348, %fd349, %fd347;
	ld.shared.f64 	%fd351, [%r170+16];
	add.s64 	%rd121, %rd120, %rd119;
	ld.global.f64 	%fd352, [%rd121];
	fma.rn.f64 	%fd353, %fd351, %fd352, %fd350;
	ld.shared.f64 	%fd354, [%r170+24];
	add.s64 	%rd122, %rd121, %rd119;
	ld.global.f64 	%fd355, [%rd122];
	fma.rn.f64 	%fd455, %fd354, %fd355, %fd353;
	add.s32 	%r225, %r225, 4;
$L__BB0_63:
	setp.eq.s32 	%p43, %r67, 0;
	@%p43 bra 	$L__BB0_67;
	shl.b32 	%r172, %r225, 3;
	mov.u32 	%r173, sharedarray;
	add.s32 	%r70, %r173, %r172;
	ld.shared.f64 	%fd356, [%r70];
	mad.lo.s32 	%r174, %r225, %r85, %r7;
	mul.wide.s32 	%rd123, %r174, 8;
	add.s64 	%rd11, %rd1, %rd123;
	ld.global.f64 	%fd357, [%rd11];
	fma.rn.f64 	%fd455, %fd356, %fd357, %fd455;
	setp.eq.s32 	%p44, %r67, 1;
	@%p44 bra 	$L__BB0_67;
	ld.shared.f64 	%fd358, [%r70+8];
	mul.wide.u32 	%rd12, %r85, 8;
	add.s64 	%rd13, %rd11, %rd12;
	ld.global.f64 	%fd359, [%rd13];
	fma.rn.f64 	%fd455, %fd358, %fd359, %fd455;
	setp.eq.s32 	%p45, %r67, 2;
	@%p45 bra 	$L__BB0_67;
	ld.shared.f64 	%fd360, [%r70+16];
	add.s64 	%rd124, %rd13, %rd12;
	ld.global.f64 	%fd361, [%rd124];
	fma.rn.f64 	%fd455, %fd360, %fd361, %fd455;
$L__BB0_67:
	setp.ge.s32 	%p46, %r205, %r85;
	@%p46 bra 	$L__BB0_79;
	ld.shared.f64 	%fd36, [_ZZ21kernel_TriDiagonalizePdS_S_S_iE3sig];
	setp.lt.u32 	%p47, %r17, 7;
	mov.u32 	%r229, %r205;
	@%p47 bra 	$L__BB0_71;
	and.b32  	%r71, %r16, -8;
	mov.b32 	%r228, 0;
	mov.u32 	%r229, %r205;
$L__BB0_70:
	.pragma "nounroll";
	mad.lo.s32 	%r176, %r229, %r85, %r7;
	mul.wide.s32 	%rd125, %r176, 8;
	add.s64 	%rd126, %rd1, %rd125;
	ld.global.f64 	%fd362, [%rd126];
	shl.b32 	%r177, %r229, 3;
	mov.u32 	%r178, sharedarray;
	add.s32 	%r179, %r178, %r177;
	ld.shared.f64 	%fd363, [%r179];
	mul.f64 	%fd364, %fd36, %fd363;
	mul.f64 	%fd365, %fd455, %fd364;
	sub.f64 	%fd366, %fd362, %fd365;
	st.global.f64 	[%rd126], %fd366;
	mul.wide.u32 	%rd127, %r85, 8;
	add.s64 	%rd128, %rd126, %rd127;
	ld.global.f64 	%fd367, [%rd128];
	ld.shared.f64 	%fd368, [%r179+8];
	mul.f64 	%fd369, %fd36, %fd368;
	mul.f64 	%fd370, %fd455, %fd369;
	sub.f64 	%fd371, %fd367, %fd370;
	st.global.f64 	[%rd128], %fd371;
	add.s64 	%rd129, %rd128, %rd127;
	ld.global.f64 	%fd372, [%rd129];
	ld.shared.f64 	%fd373, [%r179+16];
	mul.f64 	%fd374, %fd36, %fd373;
	mul.f64 	%fd375, %fd455, %fd374;
	sub.f64 	%fd376, %fd372, %fd375;
	st.global.f64 	[%rd129], %fd376;
	add.s64 	%rd130, %rd129, %rd127;
	ld.global.f64 	%fd377, [%rd130];
	ld.shared.f64 	%fd378, [%r179+24];
	mul.f64 	%fd379, %fd36, %fd378;
	mul.f64 	%fd380, %fd455, %fd379;
	sub.f64 	%fd381, %fd377, %fd380;
	st.global.f64 	[%rd130], %fd381;
	add.s64 	%rd131, %rd130, %rd127;
	ld.global.f64 	%fd382, [%rd131];
	ld.shared.f64 	%fd383, [%r179+32];
	mul.f64 	%fd384, %fd36, %fd383;
	mul.f64 	%fd385, %fd455, %fd384;
	sub.f64 	%fd386, %fd382, %fd385;
	st.global.f64 	[%rd131], %fd386;
	add.s64 	%rd132, %rd131, %rd127;
	ld.global.f64 	%fd387, [%rd132];
	ld.shared.f64 	%fd388, [%r179+40];
	mul.f64 	%fd389, %fd36, %fd388;
	mul.f64 	%fd390, %fd455, %fd389;
	sub.f64 	%fd391, %fd387, %fd390;
	st.global.f64 	[%rd132], %fd391;
	add.s64 	%rd133, %rd132, %rd127;
	ld.global.f64 	%fd392, [%rd133];
	ld.shared.f64 	%fd393, [%r179+48];
	mul.f64 	%fd394, %fd36, %fd393;
	mul.f64 	%fd395, %fd455, %fd394;
	sub.f64 	%fd396, %fd392, %fd395;
	st.global.f64 	[%rd133], %fd396;
	add.s64 	%rd134, %rd133, %rd127;
	ld.global.f64 	%fd397, [%rd134];
	ld.shared.f64 	%fd398, [%r179+56];
	mul.f64 	%fd399, %fd36, %fd398;
	mul.f64 	%fd400, %fd455, %fd399;
	sub.f64 	%fd401, %fd397, %fd400;
	st.global.f64 	[%rd134], %fd401;
	add.s32 	%r229, %r229, 8;
	add.s32 	%r228, %r228, 8;
	setp.ne.s32 	%p48, %r228, %r71;
	@%p48 bra 	$L__BB0_70;
$L__BB0_71:
	and.b32  	%r180, %r16, 7;
	setp.eq.s32 	%p49, %r180, 0;
	@%p49 bra 	$L__BB0_79;
	setp.lt.u32 	%p50, %r15, 3;
	@%p50 bra 	$L__BB0_74;
	mad.lo.s32 	%r181, %r229, %r85, %r7;
	mul.wide.s32 	%rd135, %r181, 8;
	add.s64 	%rd136, %rd1, %rd135;
	ld.global.f64 	%fd402, [%rd136];
	shl.b32 	%r182, %r229, 3;
	mov.u32 	%r183, sharedarray;
	add.s32 	%r184, %r183, %r182;
	ld.shared.f64 	%fd403, [%r184];
	mul.f64 	%fd404, %fd36, %fd403;
	mul.f64 	%fd405, %fd455, %fd404;
	sub.f64 	%fd406, %fd402, %fd405;
	st.global.f64 	[%rd136], %fd406;
	mul.wide.u32 	%rd137, %r85, 8;
	add.s64 	%rd138, %rd136, %rd137;
	ld.global.f64 	%fd407, [%rd138];
	ld.shared.f64 	%fd408, [%r184+8];
	mul.f64 	%fd409, %fd36, %fd408;
	mul.f64 	%fd410, %fd455, %fd409;
	sub.f64 	%fd411, %fd407, %fd410;
	st.global.f64 	[%rd138], %fd411;
	add.s64 	%rd139, %rd138, %rd137;
	ld.global.f64 	%fd412, [%rd139];
	ld.shared.f64 	%fd413, [%r184+16];
	mul.f64 	%fd414, %fd36, %fd413;
	mul.f64 	%fd415, %fd455, %fd414;
	sub.f64 	%fd416, %fd412, %fd415;
	st.global.f64 	[%rd139], %fd416;
	add.s64 	%rd140, %rd139, %rd137;
	ld.global.f64 	%fd417, [%rd140];
	ld.shared.f64 	%fd418, [%r184+24];
	mul.f64 	%fd419, %fd36, %fd418;
	mul.f64 	%fd420, %fd455, %fd419;
	sub.f64 	%fd421, %fd417, %fd420;
	st.global.f64 	[%rd140], %fd421;
	add.s32 	%r229, %r229, 4;
$L__BB0_74:
	and.b32  	%r185, %r14, 3;
	setp.eq.s32 	%p51, %r185, 0;
	@%p51 bra 	$L__BB0_79;
	xor.b16  	%rs23, %rs26, 3;
	add.s16 	%rs8, %rs23, %rs1;
	and.b16  	%rs24, %rs8, 3;
	setp.eq.s16 	%p52, %rs24, 1;
	@%p52 bra 	$L__BB0_77;
	mad.lo.s32 	%r186, %r229, %r85, %r7;
	mul.wide.s32 	%rd141, %r186, 8;
	add.s64 	%rd142, %rd1, %rd141;
	ld.global.f64 	%fd422, [%rd142];
	shl.b32 	%r187, %r229, 3;
	mov.u32 	%r188, sharedarray;
	add.s32 	%r189, %r188, %r187;
	ld.shared.f64 	%fd423, [%r189];
	mul.f64 	%fd424, %fd36, %fd423;
	mul.f64 	%fd425, %fd455, %fd424;
	sub.f64 	%fd426, %fd422, %fd425;
	st.global.f64 	[%rd142], %fd426;
	mul.wide.u32 	%rd143, %r85, 8;
	add.s64 	%rd144, %rd142, %rd143;
	ld.global.f64 	%fd427, [%rd144];
	ld.shared.f64 	%fd428, [%r189+8];
	mul.f64 	%fd429, %fd36, %fd428;
	mul.f64 	%fd430, %fd455, %fd429;
	sub.f64 	%fd431, %fd427, %fd430;
	st.global.f64 	[%rd144], %fd431;
	add.s32 	%r229, %r229, 2;
$L__BB0_77:
	and.b16  	%rs25, %rs8, 1;
	setp.eq.b16 	%p53, %rs25, 1;
	not.pred 	%p54, %p53;
	@%p54 bra 	$L__BB0_79;
	mad.lo.s32 	%r190, %r229, %r85, %r7;
	mul.wide.s32 	%rd145, %r190, 8;
	add.s64 	%rd146, %rd1, %rd145;
	ld.global.f64 	%fd432, [%rd146];
	shl.b32 	%r191, %r229, 3;
	mov.u32 	%r192, sharedarray;
	add.s32 	%r193, %r192, %r191;
	ld.shared.f64 	%fd433, [%r193];
	mul.f64 	%fd434, %fd36, %fd433;
	mul.f64 	%fd435, %fd455, %fd434;
	sub.f64 	%fd436, %fd432, %fd435;
	st.global.f64 	[%rd146], %fd436;
$L__BB0_79:
	bar.sync 	0;
	setp.ne.s32 	%p55, %r205, %r3;
	add.s16 	%rs28, %rs28, 1;
	add.s16 	%rs27, %rs27, 1;
	add.s16 	%rs26, %rs26, 1;
	@%p55 bra 	$L__BB0_2;
$L__BB0_80:
	setp.ne.s32 	%p56, %r1, 0;
	@%p56 bra 	$L__BB0_82;
	mad.lo.s32 	%r194, %r3, %r85, %r85;
	mul.lo.s32 	%r195, %r85, %r2;
	mul.lo.s32 	%r196, %r195, %r85;
	add.s32 	%r197, %r196, %r194;
	add.s32 	%r198, %r197, -2;
	mul.wide.s32 	%rd147, %r198, 8;
	add.s64 	%rd148, %rd4, %rd147;
	ld.global.f64 	%fd437, [%rd148];
	add.s32 	%r199, %r3, %r195;
	mul.wide.s32 	%rd149, %r199, 8;
	add.s64 	%rd150, %rd3, %rd149;
	st.global.f64 	[%rd150], %fd437;
	add.s32 	%r200, %r85, %r194;
	add.s32 	%r201, %r200, %r196;
	add.s32 	%r202, %r201, -1;
	mul.wide.s32 	%rd151, %r202, 8;
	add.s64 	%rd152, %rd4, %rd151;
	ld.global.f64 	%fd438, [%rd152];
	st.global.f64 	[%rd150+8], %fd438;
	ld.global.f64 	%fd439, [%rd148+8];
	sub.s32 	%r203, %r195, %r2;
	add.s32 	%r204, %r203, %r3;
	mul.wide.s32 	%rd153, %r204, 8;
	add.s64 	%rd154, %rd2, %rd153;
	st.global.f64 	[%rd154], %fd439;
$L__BB0_82:
	ret;

}
	// .globl	_Z20kernel_DiagonalizeHHPdS_S_i
.visible .entry _Z20kernel_DiagonalizeHHPdS_S_i(
	.param .u64 .ptr .align 1 _Z20kernel_DiagonalizeHHPdS_S_i_param_0,
	.param .u64 .ptr .align 1 _Z20kernel_DiagonalizeHHPdS_S_i_param_1,
	.param .u64 .ptr .align 1 _Z20kernel_DiagonalizeHHPdS_S_i_param_2,
	.param .u32 _Z20kernel_DiagonalizeHHPdS_S_i_param_3
)
{
	.reg .pred 	%p<19>;
	.reg .b32 	%r<42>;
	.reg .b64 	%rd<46>;
	.reg .b64 	%fd<211>;
	// demoted variable
	.shared .align 8 .f64 _ZZ20kernel_DiagonalizeHHPdS_S_iE3sig;
	// demoted variable
	.shared .align 8 .f64 _ZZ20kernel_DiagonalizeHHPdS_S_iE2u1;
	ld.param.u64 	%rd14, [_Z20kernel_DiagonalizeHHPdS_S_i_param_0];
	ld.param.u64 	%rd15, [_Z20kernel_DiagonalizeHHPdS_S_i_param_1];
	ld.param.u64 	%rd13, [_Z20kernel_DiagonalizeHHPdS_S_i_param_2];
	ld.param.u32 	%r20, [_Z20kernel_DiagonalizeHHPdS_S_i_param_3];
	cvta.to.global.u64 	%rd1, %rd15;
	cvta.to.global.u64 	%rd2, %rd14;
	setp.lt.s32 	%p1, %r20, 2;
	@%p1 bra 	$L__BB1_21;
	mov.u32 	%r22, %ctaid.x;
	mov.u32 	%r1, %tid.x;
	mul.lo.s32 	%r2, %r20, %r22;
	sub.s32 	%r3, %r2, %r22;
	cvta.to.global.u64 	%rd3, %rd13;
	mov.b32 	%r35, 0;
	cvt.s64.s32 	%rd16, %r2;
	cvt.s64.s32 	%rd20, %r3;
	mov.u32 	%r36, %r20;
$L__BB1_2:
	add.s32 	%r41, %r36, -2;
	cvt.s64.s32 	%rd17, %r36;
	add.s64 	%rd18, %rd17, %rd16;
	shl.b64 	%rd19, %rd18, 3;
	add.s64 	%rd4, %rd2, %rd19;
	ld.global.f64 	%fd63, [%rd4+-16];
	ld.global.f64 	%fd9, [%rd4+-8];
	add.s64 	%rd21, %rd17, %rd20;
	shl.b64 	%rd22, %rd21, 3;
	add.s64 	%rd5, %rd1, %rd22;
	ld.global.f64 	%fd10, [%rd5+-16];
	sub.f64 	%fd64, %fd63, %fd9;
	mul.f64 	%fd11, %fd64, 0d3FE0000000000000;
	setp.neu.f64 	%p2, %fd11, 0d0000000000000000;
	@%p2 bra 	$L__BB1_4;
	abs.f64 	%fd184, %fd10;
	bra.uni 	$L__BB1_5;
$L__BB1_4:
	mul.f64 	%fd65, %fd10, %fd10;
	setp.lt.f64 	%p3, %fd11, 0d0000000000000000;
	setp.gt.f64 	%p4, %fd11, 0d0000000000000000;
	selp.f64 	%fd66, 0dBFF0000000000000, 0d0000000000000000, %p3;
	selp.f64 	%fd67, 0d3FF0000000000000, %fd66, %p4;
	fma.rn.f64 	%fd68, %fd11, %fd11, %fd65;
	sqrt.rn.f64 	%fd69, %fd68;
	fma.rn.f64 	%fd70, %fd69, %fd67, %fd11;
	div.rn.f64 	%fd184, %fd65, %fd70;
$L__BB1_5:
	mad.lo.s32 	%r40, %r2, %r20, %r1;
	mul.wide.u32 	%rd23, %r2, 8;
	add.s64 	%rd24, %rd23, %rd2;
	add.s64 	%rd45, %rd24, 8;
	sub.f64 	%fd15, %fd9, %fd184;
	add.s32 	%r24, %r2, %r1;
	mul.wide.u32 	%rd25, %r24, 8;
	add.s64 	%rd26, %rd2, %rd25;
	ld.global.f64 	%fd72, [%rd26];
	sub.f64 	%fd73, %fd72, %fd15;
	st.global.f64 	[%rd26], %fd73;
	bar.sync 	0;
	add.s32 	%r25, %r3, %r36;
	add.s32 	%r26, %r25, -3;
	mul.wide.s32 	%rd27, %r26, 8;
	add.s64 	%rd7, %rd1, %rd27;
	add.s32 	%r27, %r36, %r2;
	add.s32 	%r28, %r27, -1;
	mul.wide.s32 	%rd28, %r28, 8;
	add.s64 	%rd8, %rd2, %rd28;
	mov.f64 	%fd210, 0d0000000000000000;
	mov.b32 	%r39, 1;
	mov.u32 	%r37, %r2;
	mov.u32 	%r38, %r3;
$L__BB1_6:
	setp.ne.s32 	%p5, %r1, 0;
	@%p5 bra 	$L__BB1_19;
	mul.wide.s32 	%rd29, %r38, 8;
	add.s64 	%rd10, %rd1, %rd29;
	mul.wide.u32 	%rd30, %r37, 8;
	add.s64 	%rd11, %rd2, %rd30;
	ld.global.f64 	%fd25, [%rd11];
	ld.global.f64 	%fd26, [%rd10];
	setp.lt.f64 	%p6, %fd25, 0d0000000000000000;
	setp.gt.f64 	%p7, %fd25, 0d0000000000000000;
	selp.f64 	%fd74, 0dBFF0000000000000, 0d0000000000000000, %p6;
	selp.f64 	%fd75, 0d3FF0000000000000, %fd74, %p7;
	mul.f64 	%fd76, %fd26, %fd26;
	fma.rn.f64 	%fd77, %fd25, %fd25, %fd76;
	sqrt.rn.f64 	%fd78, %fd77;
	mul.f64 	%fd79, %fd75, %fd78;
	div.rn.f64 	%fd80, %fd25, %fd79;
	add.f64 	%fd27, %fd80, 0d3FF0000000000000;
	st.shared.f64 	[_ZZ20kernel_DiagonalizeHHPdS_S_iE3sig], %fd27;
	add.f64 	%fd81, %fd25, %fd79;
	div.rn.f64 	%fd28, %fd26, %fd81;
	st.shared.f64 	[_ZZ20kernel_DiagonalizeHHPdS_S_iE2u1], %fd28;
	setp.ne.s32 	%p8, %r39, 1;
	mov.f64 	%fd175, 0d0000000000000000;
	@%p8 bra 	$L__BB1_9;
	neg.f64 	%fd104, %fd27;
	mul.wide.u32 	%rd31, %r2, 8;
	add.s64 	%rd32, %rd2, %rd31;
	ld.global.f64 	%fd105, [%rd32];
	mul.wide.u32 	%rd33, %r3, 8;
	add.s64 	%rd34, %rd1, %rd33;
	ld.global.f64 	%fd106, [%rd34];
	fma.rn.f64 	%fd107, %fd106, %fd28, %fd105;
	mul.f64 	%fd205, %fd107, %fd104;
	ld.global.f64 	%fd108, [%rd32+8];
	fma.rn.f64 	%fd109, %fd108, %fd28, %fd106;
	mul.f64 	%fd204, %fd109, %fd104;
	ld.global.f64 	%fd110, [%rd34+8];
	mul.f64 	%fd111, %fd110, %fd28;
	mul.f64 	%fd203, %fd111, %fd104;
	mov.f64 	%fd206, 0d3FF0000000000000;
	mov.f64 	%fd202, 0d0000000000000000;
	mov.f64 	%fd207, %fd28;
	mov.f64 	%fd208, %fd202;
	mov.f64 	%fd209, %fd175;
	bra.uni 	$L__BB1_13;
$L__BB1_9:
	add.s32 	%r29, %r39, -1;
	add.s32 	%r30, %r36, -2;
	setp.ge.s32 	%p9, %r29, %r30;
	mov.f64 	%fd174, 0d0000000000000000;
	@%p9 bra 	$L__BB1_11;
	neg.f64 	%fd94, %fd27;
	ld.global.f64 	%fd95, [%rd10+-8];
	fma.rn.f64 	%fd96, %fd210, %fd28, %fd95;
	mul.f64 	%fd205, %fd96, %fd94;
	fma.rn.f64 	%fd97, %fd26, %fd28, %fd25;
	mul.f64 	%fd204, %fd97, %fd94;
	ld.global.f64 	%fd98, [%rd45];
	fma.rn.f64 	%fd99, %fd98, %fd28, %fd26;
	mul.f64 	%fd203, %fd99, %fd94;
	ld.global.f64 	%fd100, [%rd10+8];
	mul.f64 	%fd101, %fd100, %fd28;
	mul.f64 	%fd202, %fd101, %fd94;
	mov.f64 	%fd207, 0d3FF0000000000000;
	mov.f64 	%fd206, %fd174;
	mov.f64 	%fd208, %fd28;
	mov.f64 	%fd209, %fd175;
	bra.uni 	$L__BB1_13;
$L__BB1_11:
	setp.ne.s32 	%p10, %r41, 0;
	@%p10 bra 	$L__BB1_13;
	neg.f64 	%fd84, %fd27;
	ld.global.f64 	%fd85, [%rd7];
	fma.rn.f64 	%fd86, %fd210, %fd28, %fd85;
	mul.f64 	%fd204, %fd86, %fd84;
	ld.global.f64 	%fd87, [%rd4+-16];
	ld.global.f64 	%fd88, [%rd5+-16];
	fma.rn.f64 	%fd89, %fd88, %fd28, %fd87;
	mul.f64 	%fd203, %fd89, %fd84;
	ld.global.f64 	%fd90, [%rd8];
	fma.rn.f64 	%fd91, %fd90, %fd28, %fd88;
	mul.f64 	%fd202, %fd91, %fd84;
	mov.f64 	%fd208, 0d3FF0000000000000;
	mov.f64 	%fd205, 0d0000000000000000;
	mov.f64 	%fd206, %fd174;
	mov.f64 	%fd207, %fd205;
	mov.f64 	%fd209, %fd28;
$L__BB1_13:
	mul.f64 	%fd112, %fd27, 0dBFE0000000000000;
	mul.f64 	%fd113, %fd204, %fd207;
	fma.rn.f64 	%fd114, %fd205, %fd206, %fd113;
	fma.rn.f64 	%fd115, %fd203, %fd208, %fd114;
	fma.rn.f64 	%fd116, %fd202, %fd209, %fd115;
	mul.f64 	%fd117, %fd112, %fd116;
	fma.rn.f64 	%fd47, %fd206, %fd117, %fd205;
	fma.rn.f64 	%fd48, %fd207, %fd117, %fd204;
	fma.rn.f64 	%fd49, %fd208, %fd117, %fd203;
	fma.rn.f64 	%fd50, %fd209, %fd117, %fd202;
	@%p8 bra 	$L__BB1_15;
	mul.wide.u32 	%rd35, %r2, 8;
	add.s64 	%rd36, %rd2, %rd35;
	ld.global.f64 	%fd145, [%rd36];
	fma.rn.f64 	%fd146, %fd206, %fd47, %fd145;
	fma.rn.f64 	%fd147, %fd206, %fd47, %fd146;
	st.global.f64 	[%rd36], %fd147;
	ld.global.f64 	%fd148, [%rd36+8];
	fma.rn.f64 	%fd149, %fd207, %fd48, %fd148;
	fma.rn.f64 	%fd150, %fd207, %fd48, %fd149;
	st.global.f64 	[%rd36+8], %fd150;
	mul.wide.u32 	%rd37, %r3, 8;
	add.s64 	%rd38, %rd1, %rd37;
	ld.global.f64 	%fd151, [%rd38];
	fma.rn.f64 	%fd152, %fd206, %fd48, %fd151;
	fma.rn.f64 	%fd153, %fd207, %fd47, %fd152;
	st.global.f64 	[%rd38], %fd153;
	ld.global.f64 	%fd154, [%rd38+8];
	fma.rn.f64 	%fd155, %fd208, %fd48, %fd154;
	fma.rn.f64 	%fd156, %fd207, %fd49, %fd155;
	st.global.f64 	[%rd38+8], %fd156;
	mul.f64 	%fd157, %fd206, %fd49;
	fma.rn.f64 	%fd210, %fd208, %fd47, %fd157;
	bra.uni 	$L__BB1_19;
$L__BB1_15:
	add.s32 	%r31, %r39, -1;
	add.s32 	%r32, %r36, -2;
	setp.ge.s32 	%p12, %r31, %r32;
	@%p12 bra 	$L__BB1_17;
	fma.rn.f64 	%fd130, %fd207, %fd48, %fd25;
	fma.rn.f64 	%fd131, %fd207, %fd48, %fd130;
	st.global.f64 	[%rd11], %fd131;
	ld.global.f64 	%fd132, [%rd45];
	fma.rn.f64 	%fd133, %fd208, %fd49, %fd132;
	fma.rn.f64 	%fd134, %fd208, %fd49, %fd133;
	st.global.f64 	[%rd45], %fd134;
	ld.global.f64 	%fd135, [%rd10];
	fma.rn.f64 	%fd136, %fd207, %fd49, %fd135;
	fma.rn.f64 	%fd137, %fd208, %fd48, %fd136;
	st.global.f64 	[%rd10], %fd137;
	ld.global.f64 	%fd138, [%rd10+8];
	fma.rn.f64 	%fd139, %fd208, %fd50, %fd138;
	fma.rn.f64 	%fd140, %fd209, %fd49, %fd139;
	st.global.f64 	[%rd10+8], %fd140;
	ld.global.f64 	%fd141, [%rd10+-8];
	fma.rn.f64 	%fd142, %fd206, %fd48, %fd141;
	fma.rn.f64 	%fd143, %fd207, %fd47, %fd142;
	st.global.f64 	[%rd10+-8], %fd143;
	mul.f64 	%fd144, %fd209, %fd48;
	fma.rn.f64 	%fd210, %fd207, %fd50, %fd144;
	bra.uni 	$L__BB1_19;
$L__BB1_17:
	setp.ne.s32 	%p13, %r41, 0;
	@%p13 bra 	$L__BB1_19;
	ld.global.f64 	%fd118, [%rd4+-16];
	fma.rn.f64 	%fd119, %fd208, %fd49, %fd118;
	fma.rn.f64 	%fd120, %fd208, %fd49, %fd119;
	st.global.f64 	[%rd4+-16], %fd120;
	ld.global.f64 	%fd121, [%rd8];
	fma.rn.f64 	%fd122, %fd209, %fd50, %fd121;
	fma.rn.f64 	%fd123, %fd209, %fd50, %fd122;
	st.global.f64 	[%rd8], %fd123;
	ld.global.f64 	%fd124, [%rd5+-16];
	fma.rn.f64 	%fd125, %fd208, %fd50, %fd124;
	fma.rn.f64 	%fd126, %fd209, %fd49, %fd125;
	st.global.f64 	[%rd5+-16], %fd126;
	ld.global.f64 	%fd127, [%rd7];
	fma.rn.f64 	%fd128, %fd207, %fd49, %fd127;
	fma.rn.f64 	%fd129, %fd208, %fd48, %fd128;
	st.global.f64 	[%rd7], %fd129;
$L__BB1_19:
	bar.sync 	0;
	ld.shared.f64 	%fd158, [_ZZ20kernel_DiagonalizeHHPdS_S_iE3sig];
	mul.wide.s32 	%rd39, %r40, 8;
	add.s64 	%rd40, %rd3, %rd39;
	ld.global.f64 	%fd159, [%rd40];
	ld.shared.f64 	%fd160, [_ZZ20kernel_DiagonalizeHHPdS_S_iE2u1];
	mul.wide.u32 	%rd41, %r20, 8;
	add.s64 	%rd42, %rd40, %rd41;
	ld.global.f64 	%fd161, [%rd42];
	fma.rn.f64 	%fd162, %fd160, %fd161, %fd159;
	mul.f64 	%fd163, %fd158, %fd162;
	sub.f64 	%fd164, %fd159, %fd163;
	st.global.f64 	[%rd40], %fd164;
	mul.f64 	%fd165, %fd163, %fd160;
	sub.f64 	%fd166, %fd161, %fd165;
	st.global.f64 	[%rd42], %fd166;
	add.s64 	%rd45, %rd45, 8;
	add.s32 	%r41, %r41, -1;
	add.s32 	%r40, %r40, %r20;
	add.s32 	%r39, %r39, 1;
	add.s32 	%r38, %r38, 1;
	add.s32 	%r37, %r37, 1;
	setp.ne.s32 	%p14, %r41, -1;
	@%p14 bra 	$L__BB1_6;
	add.s32 	%r33, %r2, %r1;
	mul.wide.u32 	%rd43, %r33, 8;
	add.s64 	%rd44, %rd2, %rd43;
	ld.global.f64 	%fd167, [%rd44];
	add.f64 	%fd168, %fd15, %fd167;
	st.global.f64 	[%rd44], %fd168;
	bar.sync 	0;
	ld.global.f64 	%fd169, [%rd5+-16];
	abs.f64 	%fd170, %fd169;
	ld.global.f64 	%fd171, [%rd4+-8];
	abs.f64 	%fd172, %fd171;
	mul.f64 	%fd173, %fd172, 0d3E112E0BE826D695;
	setp.le.f64 	%p15, %fd170, %fd173;
	selp.s32 	%r34, -1, 0, %p15;
	add.s32 	%r36, %r36, %r34;
	setp.gt.s32 	%p16, %r36, 1;
	setp.lt.u32 	%p17, %r35, 399;
	and.pred  	%p18, %p16, %p17;
	add.s32 	%r35, %r35, 1;
	@%p18 bra 	$L__BB1_2;
$L__BB1_21:
	ret;

}
	// .globl	_Z24kernel_DiagonalizeGivensPdS_S_i
.visible .entry _Z24kernel_DiagonalizeGivensPdS_S_i(
	.param .u64 .ptr .align 1 _Z24kernel_DiagonalizeGivensPdS_S_i_param_0,
	.param .u64 .ptr .align 1 _Z24kernel_DiagonalizeGivensPdS_S_i_param_1,
	.param .u64 .ptr .align 1 _Z24kernel_DiagonalizeGivensPdS_S_i_param_2,
	.param .u32 _Z24kernel_DiagonalizeGivensPdS_S_i_param_3
)
{
	.reg .pred 	%p<15>;
	.reg .b32 	%r<50>;
	.reg .b64 	%rd<15>;
	.reg .b64 	%fd<89>;
	// demoted variable
	.shared .align 8 .f64 _ZZ24kernel_DiagonalizeGivensPdS_S_iE1c;
	// demoted variable
	.shared .align 8 .f64 _ZZ24kernel_DiagonalizeGivensPdS_S_iE1s;
	ld.param.u64 	%rd4, [_Z24kernel_DiagonalizeGivensPdS_S_i_param_0];
	ld.param.u64 	%rd5, [_Z24kernel_DiagonalizeGivensPdS_S_i_param_1];
	ld.param.u64 	%rd3, [_Z24kernel_DiagonalizeGivensPdS_S_i_param_2];
	ld.param.u32 	%r24, [_Z24kernel_DiagonalizeGivensPdS_S_i_param_3];
	cvta.to.global.u64 	%rd6, %rd5;
	cvta.to.global.u64 	%rd7, %rd4;
	mov.u32 	%r1, %tid.x;
	mov.u32 	%r25, %ctaid.x;
	shl.b32 	%r26, %r24, 3;
	mov.u32 	%r27, sharedarray;
	add.s32 	%r2, %r27, %r26;
	mul.lo.s32 	%r3, %r24, %r25;
	add.s32 	%r28, %r3, %r1;
	mul.wide.s32 	%rd8, %r28, 8;
	add.s64 	%rd1, %rd7, %rd8;
	ld.global.f64 	%fd22, [%rd1];
	shl.b32 	%r29, %r1, 3;
	add.s32 	%r4, %r27, %r29;
	st.shared.f64 	[%r4], %fd22;
	sub.s32 	%r30, %r3, %r25;
	add.s32 	%r31, %r30, %r1;
	mul.wide.s32 	%rd9, %r31, 8;
	add.s64 	%rd10, %rd6, %rd9;
	ld.global.f64 	%fd23, [%rd10];
	add.s32 	%r32, %r2, %r29;
	st.shared.f64 	[%r32], %fd23;
	bar.sync 	0;
	setp.lt.s32 	%p1, %r24, 2;
	@%p1 bra 	$L__BB2_17;
	mad.lo.s32 	%r5, %r3, %r24, %r1;
	cvta.to.global.u64 	%rd2, %rd3;
	mov.b32 	%r43, 0;
	mul.wide.u32 	%rd13, %r24, 8;
	mov.u32 	%r44, %r24;
$L__BB2_2:
	shl.b32 	%r34, %r44, 3;
	mov.u32 	%r45, sharedarray;
	add.s32 	%r8, %r45, %r34;
	ld.shared.f64 	%fd24, [%r8+-16];
	ld.shared.f64 	%fd1, [%r8+-8];
	add.s32 	%r9, %r2, %r34;
	ld.shared.f64 	%fd2, [%r9+-16];
	sub.f64 	%fd25, %fd24, %fd1;
	mul.f64 	%fd3, %fd25, 0d3FE0000000000000;
	setp.neu.f64 	%p2, %fd3, 0d0000000000000000;
	@%p2 bra 	$L__BB2_4;
	abs.f64 	%fd82, %fd2;
	bra.uni 	$L__BB2_5;
$L__BB2_4:
	mul.f64 	%fd26, %fd2, %fd2;
	setp.lt.f64 	%p3, %fd3, 0d0000000000000000;
	setp.gt.f64 	%p4, %fd3, 0d0000000000000000;
	selp.f64 	%fd27, 0dBFF0000000000000, 0d0000000000000000, %p3;
	selp.f64 	%fd28, 0d3FF0000000000000, %fd27, %p4;
	fma.rn.f64 	%fd29, %fd3, %fd3, %fd26;
	sqrt.rn.f64 	%fd30, %fd29;
	fma.rn.f64 	%fd31, %fd30, %fd28, %fd3;
	div.rn.f64 	%fd82, %fd26, %fd31;
$L__BB2_5:
	sub.f64 	%fd32, %fd1, %fd82;
	ld.shared.f64 	%fd33, [sharedarray];
	sub.f64 	%fd84, %fd33, %fd32;
	ld.shared.f64 	%fd88, [%r2];
	neg.s32 	%r49, %r44;
	mov.b32 	%r47, 1;
	mov.b32 	%r46, -1;
	mov.u32 	%r48, %r5;
$L__BB2_6:
	setp.ne.s32 	%p5, %r1, 0;
	@%p5 bra 	$L__BB2_15;
	setp.eq.f64 	%p6, %fd88, 0d0000000000000000;
	mov.f64 	%fd86, 0d3FF0000000000000;
	mov.f64 	%fd85, 0d0000000000000000;
	@%p6 bra 	$L__BB2_11;
	abs.f64 	%fd36, %fd88;
	abs.f64 	%fd37, %fd84;
	setp.leu.f64 	%p7, %fd36, %fd37;
	@%p7 bra 	$L__BB2_10;
	neg.f64 	%fd42, %fd84;
	div.rn.f64 	%fd43, %fd42, %fd88;
	fma.rn.f64 	%fd44, %fd43, %fd43, 0d3FF0000000000000;
	sqrt.rn.f64 	%fd45, %fd44;
	rcp.rn.f64 	%fd85, %fd45;
	mul.f64 	%fd86, %fd43, %fd85;
	bra.uni 	$L__BB2_11;
$L__BB2_10:
	neg.f64 	%fd38, %fd88;
	div.rn.f64 	%fd39, %fd38, %fd84;
	fma.rn.f64 	%fd40, %fd39, %fd39, 0d3FF0000000000000;
	sqrt.rn.f64 	%fd41, %fd40;
	rcp.rn.f64 	%fd86, %fd41;
	mul.f64 	%fd85, %fd39, %fd86;
$L__BB2_11:
	st.shared.f64 	[_ZZ24kernel_DiagonalizeGivensPdS_S_iE1c], %fd86;
	st.shared.f64 	[_ZZ24kernel_DiagonalizeGivensPdS_S_iE1s], %fd85;
	mul.f64 	%fd17, %fd84, %fd86;
	ld.shared.f64 	%fd46, [%r45];
	ld.shared.f64 	%fd47, [%r45+8];
	sub.f64 	%fd48, %fd46, %fd47;
	add.f64 	%fd49, %fd86, %fd86;
	shl.b32 	%r39, %r24, 3;
	add.s32 	%r16, %r45, %r39;
	ld.shared.f64 	%fd50, [%r16];
	mul.f64 	%fd51, %fd48, %fd85;
	fma.rn.f64 	%fd52, %fd49, %fd50, %fd51;
	mul.f64 	%fd53, %fd85, %fd52;
	sub.f64 	%fd54, %fd46, %fd53;
	st.shared.f64 	[%r45], %fd54;
	add.f64 	%fd55, %fd47, %fd53;
	st.shared.f64 	[%r45+8], %fd55;
	mul.f64 	%fd56, %fd48, %fd86;
	mul.f64 	%fd57, %fd86, %fd86;
	mul.f64 	%fd58, %fd85, %fd85;
	sub.f64 	%fd59, %fd57, %fd58;
	ld.shared.f64 	%fd60, [%r16];
	mul.f64 	%fd61, %fd60, %fd59;
	fma.rn.f64 	%fd84, %fd56, %fd85, %fd61;
	st.shared.f64 	[%r16], %fd84;
	setp.eq.s32 	%p8, %r46, -1;
	@%p8 bra 	$L__BB2_13;
	mul.f64 	%fd62, %fd88, %fd85;
	sub.f64 	%fd63, %fd17, %fd62;
	st.shared.f64 	[%r16+-8], %fd63;
$L__BB2_13:
	add.s32 	%r40, %r47, -1;
	add.s32 	%r41, %r44, -2;
	setp.ge.s32 	%p9, %r40, %r41;
	@%p9 bra 	$L__BB2_15;
	neg.f64 	%fd64, %fd85;
	ld.shared.f64 	%fd65, [%r16+8];
	mul.f64 	%fd88, %fd65, %fd64;
	mul.f64 	%fd66, %fd65, %fd86;
	st.shared.f64 	[%r16+8], %fd66;
$L__BB2_15:
	bar.sync 	0;
	mul.wide.s32 	%rd11, %r48, 8;
	add.s64 	%rd12, %rd2, %rd11;
	ld.global.f64 	%fd67, [%rd12];
	add.s64 	%rd14, %rd12, %rd13;
	ld.global.f64 	%fd68, [%rd14];
	ld.shared.f64 	%fd69, [_ZZ24kernel_DiagonalizeGivensPdS_S_iE1c];
	mul.f64 	%fd70, %fd67, %fd69;
	ld.shared.f64 	%fd71, [_ZZ24kernel_DiagonalizeGivensPdS_S_iE1s];
	mul.f64 	%fd72, %fd68, %fd71;
	sub.f64 	%fd73, %fd70, %fd72;
	st.global.f64 	[%rd12], %fd73;
	mul.f64 	%fd74, %fd68, %fd69;
	fma.rn.f64 	%fd75, %fd67, %fd71, %fd74;
	st.global.f64 	[%rd14], %fd75;
	add.s32 	%r49, %r49, 1;
	add.s32 	%r48, %r48, %r24;
	add.s32 	%r47, %r47, 1;
	add.s32 	%r46, %r46, -1;
	add.s32 	%r45, %r45, 8;
	setp.ne.s32 	%p10, %r49, -1;
	@%p10 bra 	$L__BB2_6;
	ld.shared.f64 	%fd76, [%r9+-16];
	ld.shared.f64 	%fd77, [%r8+-8];
	abs.f64 	%fd78, %fd76;
	abs.f64 	%fd79, %fd77;
	mul.f64 	%fd80, %fd79, 0d3E112E0BE826D695;
	setp.le.f64 	%p11, %fd78, %fd80;
	selp.s32 	%r42, -1, 0, %p11;
	add.s32 	%r44, %r44, %r42;
	setp.gt.s32 	%p12, %r44, 1;
	setp.lt.u32 	%p13, %r43, 399;
	and.pred  	%p14, %p12, %p13;
	add.s32 	%r43, %r43, 1;
	@%p14 bra 	$L__BB2_2;
$L__BB2_17:
	ld.shared.f64 	%fd81, [%r4];
	st.global.f64 	[%rd1], %fd81;
	ret;

}
	// .globl	_Z30kernel_s_initialize_3DidentityPdii
.visible .entry _Z30kernel_s_initialize_3DidentityPdii(
	.param .u64 .ptr .align 1 _Z30kernel_s_initialize_3DidentityPdii_param_0,
	.param .u32 _Z30kernel_s_initialize_3DidentityPdii_param_1,
	.param .u32 _Z30kernel_s_initialize_3DidentityPdii_param_2
)
{
	.reg .pred 	%p<6>;
	.reg .b32 	%r<18>;
	.reg .b64 	%rd<6>;

	ld.param.u64 	%rd1, [_Z30kernel_s_initialize_3DidentityPdii_param_0];
	ld.param.u32 	%r3, [_Z30kernel_s_initialize_3DidentityPdii_param_1];
	ld.param.u32 	%r4, [_Z30kernel_s_initialize_3DidentityPdii_param_2];
	mov.u32 	%r5, %ntid.x;
	mov.u32 	%r6, %ctaid.x;
	mov.u32 	%r7, %tid.x;
	mad.lo.s32 	%r1, %r5, %r6, %r7;
	mov.u32 	%r8, %ntid.y;
	mov.u32 	%r9, %ctaid.y;
	mov.u32 	%r10, %tid.y;
	mad.lo.s32 	%r11, %r8, %r9, %r10;
	mov.u32 	%r12, %ntid.z;
	mov.u32 	%r13, %ctaid.z;
	mov.u32 	%r14, %tid.z;
	mad.lo.s32 	%r2, %r12, %r13, %r14;
	max.s32 	%r15, %r1, %r11;
	setp.ge.s32 	%p1, %r15, %r3;
	setp.ge.s32 	%p2, %r2, %r4;
	or.pred  	%p3, %p1, %p2;
	setp.ne.s32 	%p4, %r1, %r11;
	or.pred  	%p5, %p4, %p3;
	@%p5 bra 	$L__BB3_2;
	cvta.to.global.u64 	%rd2, %rd1;
	mad.lo.s32 	%r16, %r3, %r2, %r1;
	mad.lo.s32 	%r17, %r16, %r3, %r1;
	mul.wide.u32 	%rd3, %r17, 8;
	add.s64 	%rd4, %rd2, %rd3;
	mov.b64 	%rd5, 4607182418800017408;
	st.global.u64 	[%rd4], %rd5;
$L__BB3_2:
	ret;

}


// ===== COMPILED SASS (sm_100) =====

	.target	sm_100

	.elftype	@"ET_EXEC"


//--------------------- .note.nv.tkinfo           --------------------------
	.section	.note.nv.tkinfo,"",@"SHT_NOTE"
	.sectionflags	@"SHF_NOTE_NV_TKINFO"
	.tkinfo
        /*0018*/ 	.word	0x00000002
        /*0030*/ 	.string	""
        /*0030*/ 	.string	"ptxas"
        /*0030*/ 	.string	"Cuda compilation tools, release 13.0, V13.0.88"
        /*0030*/ 	.string	"Build cuda_13.0.r13.0/compiler.36424714_0"
        /*0030*/ 	.string	"-arch sm_100 -m 64 "



//--------------------- .note.nv.cuinfo           --------------------------
	.section	.note.nv.cuinfo,"",@"SHT_NOTE"
	.sectionflags	@"SHF_NOTE_NV_CUINFO"
        /*0018*/ 	.short	0x0002
        /*001a*/ 	.short	0x0064
        /*001c*/ 	.short	0x0082
	.zero		2


//--------------------- .nv.info                  --------------------------
	.section	.nv.info,"",@"SHT_CUDA_INFO"
	.align	4


	//----- nvinfo : EIATTR_REGCOUNT
	.align		4
        /*0000*/ 	.byte	0x04, 0x2f
        /*0002*/ 	.short	(.L_1 - .L_0)
	.align		4
.L_0:
        /*0004*/ 	.word	index@(_Z21kernel_TriDiagonalizePdS_S_S_i)
        /*0008*/ 	.word	0x00000028


	//----- nvinfo : EIATTR_FRAME_SIZE
	.align		4
.L_1:
        /*000c*/ 	.byte	0x04, 0x11
        /*000e*/ 	.short	(.L_3 - .L_2)
	.align		4
.L_2:
        /*0010*/ 	.word	index@($__internal_6_$__cuda_sm20_dsqrt_rn_f64_mediumpath_v1)
        /*0014*/ 	.word	0x00000000


	//----- nvinfo : EIATTR_FRAME_SIZE
	.align		4
.L_3:
        /*0018*/ 	.byte	0x04, 0x11
        /*001a*/ 	.short	(.L_5 - .L_4)
	.align		4
.L_4:
        /*001c*/ 	.word	index@($__internal_5_$__cuda_sm20_div_rn_f64_full)
        /*0020*/ 	.word	0x00000000


	//----- nvinfo : EIATTR_FRAME_SIZE
	.align		4
.L_5:
        /*0024*/ 	.byte	0x04, 0x11
        /*0026*/ 	.short	(.L_7 - .L_6)
	.align		4
.L_6:
        /*0028*/ 	.word	index@(_Z21kernel_TriDiagonalizePdS_S_S_i)
        /*002c*/ 	.word	0x00000000


	//----- nvinfo : EIATTR_REGCOUNT
	.align		4
.L_7:
        /*0030*/ 	.byte	0x04, 0x2f
        /*0032*/ 	.short	(.L_9 - .L_8)
	.align		4
.L_8:
        /*0034*/ 	.word	index@(_Z20kernel_DiagonalizeHHPdS_S_i)
        /*0038*/ 	.word	0x00000035


	//----- nvinfo : EIATTR_FRAME_SIZE
	.align		4
.L_9:
        /*003c*/ 	.byte	0x04, 0x11
        /*003e*/ 	.short	(.L_11 - .L_10)
	.align		4
.L_10:
        /*0040*/ 	.word	index@($__internal_4_$__cuda_sm20_dsqrt_rn_f64_mediumpath_v1)
        /*0044*/ 	.word	0x00000000


	//----- nvinfo : EIATTR_FRAME_SIZE
	.align		4
.L_11:
        /*0048*/ 	.byte	0x04, 0x11
        /*004a*/ 	.short	(.L_13 - .L_12)
	.align		4
.L_12:
        /*004c*/ 	.word	index@($__internal_3_$__cuda_sm20_div_rn_f64_full)
        /*0050*/ 	.word	0x00000000


	//----- nvinfo : EIATTR_FRAME_SIZE
	.align		4
.L_13:
        /*0054*/ 	.byte	0x04, 0x11
        /*0056*/ 	.short	(.L_15 - .L_14)
	.align		4
.L_14:
        /*0058*/ 	.word	index@(_Z20kernel_DiagonalizeHHPdS_S_i)
        /*005c*/ 	.word	0x00000000


	//----- nvinfo : EIATTR_REGCOUNT
	.align		4
.L_15:
        /*0060*/ 	.byte	0x04, 0x2f
        /*0062*/ 	.short	(.L_17 - .L_16)
	.align		4
.L_16:
        /*0064*/ 	.word	index@(_Z24kernel_DiagonalizeGivensPdS_S_i)
        /*0068*/ 	.word	0x00000022


	//----- nvinfo : EIATTR_FRAME_SIZE
	.align		4
.L_17:
        /*006c*/ 	.byte	0x04, 0x11
        /*006e*/ 	.short	(.L_19 - .L_18)
	.align		4
.L_18:
        /*0070*/ 	.word	index@($__internal_2_$__cuda_sm20_dsqrt_rn_f64_mediumpath_v1)
        /*0074*/ 	.word	0x00000000


	//----- nvinfo : EIATTR_FRAME_SIZE
	.align		4
.L_19:
        /*0078*/ 	.byte	0x04, 0x11
        /*007a*/ 	.short	(.L_21 - .L_20)
	.align		4
.L_20:
        /*007c*/ 	.word	index@($__internal_1_$__cuda_sm20_div_rn_f64_full)
        /*0080*/ 	.word	0x00000000


	//----- nvinfo : EIATTR_FRAME_SIZE
	.align		4
.L_21:
        /*0084*/ 	.byte	0x04, 0x11
        /*0086*/ 	.short	(.L_23 - .L_22)
	.align		4
.L_22:
        /*0088*/ 	.word	index@($__internal_0_$__cuda_sm20_dblrcp_rn_slowpath_v3)
        /*008c*/ 	.word	0x00000000


	//----- nvinfo : EIATTR_FRAME_SIZE
	.align		4
.L_23:
        /*0090*/ 	.byte	0x04, 0x11
        /*0092*/ 	.short	(.L_25 - .L_24)
	.align		4
.L_24:
        /*0094*/ 	.word	index@(_Z24kernel_DiagonalizeGivensPdS_S_i)
        /*0098*/ 	.word	0x00000000


	//----- nvinfo : EIATTR_REGCOUNT
	.align		4
.L_25:
        /*009c*/ 	.byte	0x04, 0x2f
        /*009e*/ 	.short	(.L_27 - .L_26)
	.align		4
.L_26:
        /*00a0*/ 	.word	index@(_Z30kernel_s_initialize_3DidentityPdii)
        /*00a4*/ 	.word	0x0000000a


	//----- nvinfo : EIATTR_FRAME_SIZE
	.align		4
.L_27:
        /*00a8*/ 	.byte	0x04, 0x11
        /*00aa*/ 	.short	(.L_29 - .L_28)
	.align		4
.L_28:
        /*00ac*/ 	.word	index@(_Z30kernel_s_initialize_3DidentityPdii)
        /*00b0*/ 	.word	0x00000000


	//----- nvinfo : EIATTR_MIN_STACK_SIZE
	.align		4
.L_29:
        /*00b4*/ 	.byte	0x04, 0x12
        /*00b6*/ 	.short	(.L_31 - .L_30)
	.align		4
.L_30:
        /*00b8*/ 	.word	index@(_Z30kernel_s_initialize_3DidentityPdii)
        /*00bc*/ 	.word	0x00000000


	//----- nvinfo : EIATTR_MIN_STACK_SIZE
	.align		4
.L_31:
        /*00c0*/ 	.byte	0x04, 0x12
        /*00c2*/ 	.short	(.L_33 - .L_32)
	.align		4
.L_32:
        /*00c4*/ 	.word	index@(_Z24kernel_DiagonalizeGivensPdS_S_i)
        /*00c8*/ 	.word	0x00000000


	//----- nvinfo : EIATTR_MIN_STACK_SIZE
	.align		4
.L_33:
        /*00cc*/ 	.byte	0x04, 0x12
        /*00ce*/ 	.short	(.L_35 - .L_34)
	.align		4
.L_34:
        /*00d0*/ 	.word	index@(_Z20kernel_DiagonalizeHHPdS_S_i)
        /*00d4*/ 	.word	0x00000000


	//----- nvinfo : EIATTR_MIN_STACK_SIZE
	.align		4
.L_35:
        /*00d8*/ 	.byte	0x04, 0x12
        /*00da*/ 	.short	(.L_37 - .L_36)
	.align		4
.L_36:
        /*00dc*/ 	.word	index@(_Z21kernel_TriDiagonalizePdS_S_S_i)
        /*00e0*/ 	.word	0x00000000
.L_37:


//--------------------- .nv.compat                --------------------------
	.section	.nv.compat,"",@"SHT_CUDA_COMPAT_INFO"
	.align	4
        /*0000*/ 	.byte	0x02, 0x09, 0x00, 0x00, 0x02, 0x02, 0x01, 0x00, 0x02, 0x05, 0x05, 0x00, 0x03, 0x07, 0x01, 0x01
        /*0010*/ 	.byte	0x02, 0x03, 0x00, 0x00, 0x02, 0x06, 0x01, 0x00, 0x04, 0x0b, 0x08, 0x00, 0x01, 0x00, 0x00, 0x00
        /*0020*/ 	.byte	0x00, 0x00, 0x00, 0x00


//--------------------- .nv.info._Z30kernel_s_initialize_3DidentityPdii --------------------------
	.section	.nv.info._Z30kernel_s_initialize_3DidentityPdii,"",@"SHT_CUDA_INFO"
	.sectionflags	@""
	.align	4


	//----- nvinfo : EIATTR_CUDA_API_VERSION
	.align		4
        /*0000*/ 	.byte	0x04, 0x37
        /*0002*/ 	.short	(.L_39 - .L_38)
.L_38:
        /*0004*/ 	.word	0x00000082


	//----- nvinfo : EIATTR_KPARAM_INFO
	.align		4
.L_39:
        /*0008*/ 	.byte	0x04, 0x17
        /*000a*/ 	.short	(.L_41 - .L_40)
.L_40:
        /*000c*/ 	.word	0x00000000
        /*0010*/ 	.short	0x0002
        /*0012*/ 	.short	0x000c
        /*0014*/ 	.byte	0x00, 0xf0, 0x11, 0x00


	//----- nvinfo : EIATTR_KPARAM_INFO
	.align		4
.L_41:
        /*0018*/ 	.byte	0x04, 0x17
        /*001a*/ 	.short	(.L_43 - .L_42)
.L_42:
        /*001c*/ 	.word	0x00000000
        /*0020*/ 	.short	0x0001
        /*0022*/ 	.short	0x0008
        /*0024*/ 	.byte	0x00, 0xf0, 0x11, 0x00


	//----- nvinfo : EIATTR_KPARAM_INFO
	.align		4
.L_43:
        /*0028*/ 	.byte	0x04, 0x17
        /*002a*/ 	.short	(.L_45 - .L_44)
.L_44:
        /*002c*/ 	.word	0x00000000
        /*0030*/ 	.short	0x0000
        /*0032*/ 	.short	0x0000
        /*0034*/ 	.byte	0x00, 0xf5, 0x21, 0x00


	//----- nvinfo : EIATTR_SPARSE_MMA_MASK
	.align		4
.L_45:
        /*0038*/ 	.byte	0x03, 0x50
        /*003a*/ 	.short	0x0000


	//----- nvinfo : EIATTR_MAXREG_COUNT
	.align		4
        /*003c*/ 	.byte	0x03, 0x1b
        /*003e*/ 	.short	0x00ff


	//----- nvinfo : EIATTR_MERCURY_ISA_VERSION
	.align		4
        /*0040*/ 	.byte	0x03, 0x5f
        /*0042*/ 	.short	0x0101


	//----- nvinfo : EIATTR_VRC_CTA_INIT_COUNT
	.align		4
        /*0044*/ 	.byte	0x02, 0x4a
	.zero		1
	.zero		1


	//----- nvinfo : EIATTR_EXIT_INSTR_OFFSETS
	.align		4
        /*0048*/ 	.byte	0x04, 0x1c
        /*004a*/ 	.short	(.L_47 - .L_46)


	//   ....[0]....
.L_46:
        /*004c*/ 	.word	0x00000120


	//   ....[1]....
        /*0050*/ 	.word	0x000001b0


	//----- nvinfo : EIATTR_CBANK_PARAM_SIZE
	.align		4
.L_47:
        /*0054*/ 	.byte	0x03, 0x19
        /*0056*/ 	.short	0x0010


	//----- nvinfo : EIATTR_PARAM_CBANK
	.align		4
        /*0058*/ 	.byte	0x04, 0x0a
        /*005a*/ 	.short	(.L_49 - .L_48)
	.align		4
.L_48:
        /*005c*/ 	.word	index@(.nv.constant0._Z30kernel_s_initialize_3DidentityPdii)
        /*0060*/ 	.short	0x0380
        /*0062*/ 	.short	0x0010


	//----- nvinfo : EIATTR_SW_WAR
	.align		4
.L_49:
        /*0064*/ 	.byte	0x04, 0x36
        /*0066*/ 	.short	(.L_51 - .L_50)
.L_50:
        /*0068*/ 	.word	0x00000008
.L_51:


//--------------------- .nv.info._Z24kernel_DiagonalizeGivensPdS_S_i --------------------------
	.section	.nv.info._Z24kernel_DiagonalizeGivensPdS_S_i,"",@"SHT_CUDA_INFO"
	.sectionflags	@""
	.align	4


	//----- nvinfo : EIATTR_CUDA_API_VERSION
	.align		4
        /*0000*/ 	.byte	0x04, 0x37
        /*0002*/ 	.short	(.L_53 - .L_52)
.L_52:
        /*0004*/ 	.word	0x00000082


	//----- nvinfo : EIATTR_KPARAM_INFO
	.align		4
.L_53:
        /*0008*/ 	.byte	0x04, 0x17
        /*000a*/ 	.short	(.L_55 - .L_54)
.L_54:
        /*000c*/ 	.word	0x00000000
        /*0010*/ 	.short	0x0003
        /*0012*/ 	.short	0x0018
        /*0014*/ 	.byte	0x00, 0xf0, 0x11, 0x00


	//----- nvinfo : EIATTR_KPARAM_INFO
	.align		4
.L_55:
        /*0018*/ 	.byte	0x04, 0x17
        /*001a*/ 	.short	(.L_57 - .L_56)
.L_56:
        /*001c*/ 	.word	0x00000000
        /*0020*/ 	.short	0x0002
        /*0022*/ 	.short	0x0010
        /*0024*/ 	.byte	0x00, 0xf5, 0x21, 0x00


	//----- nvinfo : EIATTR_KPARAM_INFO
	.align		4
.L_57:
        /*0028*/ 	.byte	0x04, 0x17
        /*002a*/ 	.short	(.L_59 - .L_58)
.L_58:
        /*002c*/ 	.word	0x00000000
        /*0030*/ 	.short	0x0001
        /*0032*/ 	.short	0x0008
        /*0034*/ 	.byte	0x00, 0xf5, 0x21, 0x00


	//----- nvinfo : EIATTR_KPARAM_INFO
	.align		4
.L_59:
        /*0038*/ 	.byte	0x04, 0x17
        /*003a*/ 	.short	(.L_61 - .L_60)
.L_60:
        /*003c*/ 	.word	0x00000000
        /*0040*/ 	.short	0x0000
        /*0042*/ 	.short	0x0000
        /*0044*/ 	.byte	0x00, 0xf5, 0x21, 0x00


	//----- nvinfo : EIATTR_SPARSE_MMA_MASK
	.align		4
.L_61:
        /*0048*/ 	.byte	0x03, 0x50
        /*004a*/ 	.short	0x0000


	//----- nvinfo : EIATTR_MAXREG_COUNT
	.align		4
        /*004c*/ 	.byte	0x03, 0x1b
        /*004e*/ 	.short	0x00ff


	//----- nvinfo : EIATTR_NUM_BARRIERS
	.align		4
        /*0050*/ 	.byte	0x02, 0x4c
        /*0052*/ 	.byte	0x01
	.zero		1


	//----- nvinfo : EIATTR_MERCURY_ISA_VERSION
	.align		4
        /*0054*/ 	.byte	0x03, 0x5f
        /*0056*/ 	.short	0x0101


	//----- nvinfo : EIATTR_VRC_CTA_INIT_COUNT
	.align		4
        /*0058*/ 	.byte	0x02, 0x4a
	.zero		1
	.zero		1


	//----- nvinfo : EIATTR_EXIT_INSTR_OFFSETS
	.align		4
        /*005c*/ 	.byte	0x04, 0x1c
        /*005e*/ 	.short	(.L_63 - .L_62)


	//   ....[0]....
.L_62:
        /*0060*/ 	.word	0x00001460


	//----- nvinfo : EIATTR_CRS_STACK_SIZE
	.align		4
.L_63:
        /*0064*/ 	.byte	0x04, 0x1e
        /*0066*/ 	.short	(.L_65 - .L_64)
.L_64:
        /*0068*/ 	.word	0x00000000


	//----- nvinfo : EIATTR_CBANK_PARAM_SIZE
	.align		4
.L_65:
        /*006c*/ 	.byte	0x03, 0x19
        /*006e*/ 	.short	0x001c


	//----- nvinfo : EIATTR_PARAM_CBANK
	.align		4
        /*0070*/ 	.byte	0x04, 0x0a
        /*0072*/ 	.short	(.L_67 - .L_66)
	.align		4
.L_66:
        /*0074*/ 	.word	index@(.nv.constant0._Z24kernel_DiagonalizeGivensPdS_S_i)
        /*0078*/ 	.short	0x0380
        /*007a*/ 	.short	0x001c


	//----- nvinfo : EIATTR_SW_WAR
	.align		4
.L_67:
        /*007c*/ 	.byte	0x04, 0x36
        /*007e*/ 	.short	(.L_69 - .L_68)
.L_68:
        /*0080*/ 	.word	0x00000008
.L_69:


//--------------------- .nv.info._Z20kernel_DiagonalizeHHPdS_S_i --------------------------
	.section	.nv.info._Z20kernel_DiagonalizeHHPdS_S_i,"",@"SHT_CUDA_INFO"
	.sectionflags	@""
	.align	4


	//----- nvinfo : EIATTR_CUDA_API_VERSION
	.align		4
        /*0000*/ 	.byte	0x04, 0x37
        /*0002*/ 	.short	(.L_71 - .L_70)
.L_70:
        /*0004*/ 	.word	0x00000082


	//----- nvinfo : EIATTR_KPARAM_INFO
	.align		4
.L_71:
        /*0008*/ 	.byte	0x04, 0x17
        /*000a*/ 	.short	(.L_73 - .L_72)
.L_72:
        /*000c*/ 	.word	0x00000000
        /*0010*/ 	.short	0x0003
        /*0012*/ 	.short	0x0018
        /*0014*/ 	.byte	0x00, 0xf0, 0x11, 0x00


	//----- nvinfo : EIATTR_KPARAM_INFO
	.align		4
.L_73:
        /*0018*/ 	.byte	0x04, 0x17
        /*001a*/ 	.short	(.L_75 - .L_74)
.L_74:
        /*001c*/ 	.word	0x00000000
        /*0020*/ 	.short	0x0002
        /*0022*/ 	.short	0x0010
        /*0024*/ 	.byte	0x00, 0xf5, 0x21, 0x00


	//----- nvinfo : EIATTR_KPARAM_INFO
	.align		4
.L_75:
        /*0028*/ 	.byte	0x04, 0x17
        /*002a*/ 	.short	(.L_77 - .L_76)
.L_76:
        /*002c*/ 	.word	0x00000000
        /*0030*/ 	.short	0x0001
        /*0032*/ 	.short	0x0008
        /*0034*/ 	.byte	0x00, 0xf5, 0x21, 0x00


	//----- nvinfo : EIATTR_KPARAM_INFO
	.align		4
.L_77:
        /*0038*/ 	.byte	0x04, 0x17
        /*003a*/ 	.short	(.L_79 - .L_78)
.L_78:
        /*003c*/ 	.word	0x00000000
        /*0040*/ 	.short	0x0000
        /*0042*/ 	.short	0x0000
        /*0044*/ 	.byte	0x00, 0xf5, 0x21, 0x00


	//----- nvinfo : EIATTR_SPARSE_MMA_MASK
	.align		4
.L_79:
        /*0048*/ 	.byte	0x03, 0x50
        /*004a*/ 	.short	0x0000


	//----- nvinfo : EIATTR_MAXREG_COUNT
	.align		4
        /*004c*/ 	.byte	0x03, 0x1b
        /*004e*/ 	.short	0x00ff


	//----- nvinfo : EIATTR_NUM_BARRIERS
	.align		4
        /*0050*/ 	.byte	0x02, 0x4c
        /*0052*/ 	.byte	0x01
	.zero		1


	//----- nvinfo : EIATTR_MERCURY_ISA_VERSION
	.align		4
        /*0054*/ 	.byte	0x03, 0x5f
        /*0056*/ 	.short	0x0101


	//----- nvinfo : EIATTR_VRC_CTA_INIT_COUNT
	.align		4
        /*0058*/ 	.byte	0x02, 0x4a
	.zero		1
	.zero		1


	//----- nvinfo : EIATTR_EXIT_INSTR_OFFSETS
	.align		4
        /*005c*/ 	.byte	0x04, 0x1c
        /*005e*/ 	.short	(.L_81 - .L_80)


	//   ....[0]....
.L_80:
        /*0060*/ 	.word	0x00000040


	//   ....[1]....
        /*0064*/ 	.word	0x00001d10


	//----- nvinfo : EIATTR_CRS_STACK_SIZE
	.align		4
.L_81:
        /*0068*/ 	.byte	0x04, 0x1e
        /*006a*/ 	.short	(.L_83 - .L_82)
.L_82:
        /*006c*/ 	.word	0x00000000


	//----- nvinfo : EIATTR_CBANK_PARAM_SIZE
	.align		4
.L_83:
        /*0070*/ 	.byte	0x03, 0x19
        /*0072*/ 	.short	0x001c


	//----- nvinfo : EIATTR_PARAM_CBANK
	.align		4
        /*0074*/ 	.byte	0x04, 0x0a
        /*0076*/ 	.short	(.L_85 - .L_84)
	.align		4
.L_84:
        /*0078*/ 	.word	index@(.nv.constant0._Z20kernel_DiagonalizeHHPdS_S_i)
        /*007c*/ 	.short	0x0380
        /*007e*/ 	.short	0x001c


	//----- nvinfo : EIATTR_SW_WAR
	.align		4
.L_85:
        /*0080*/ 	.byte	0x04, 0x36
        /*0082*/ 	.short	(.L_87 - .L_86)
.L_86:
        /*0084*/ 	.word	0x00000008
.L_87:


//--------------------- .nv.info._Z21kernel_TriDiagonalizePdS_S_S_i --------------------------
	.section	.nv.info._Z21kernel_TriDiagonalizePdS_S_S_i,"",@"SHT_CUDA_INFO"
	.sectionflags	@""
	.align	4


	//----- nvinfo : EIATTR_CUDA_API_VERSION
	.align		4
        /*0000*/ 	.byte	0x04, 0x37
        /*0002*/ 	.short	(.L_89 - .L_88)
.L_88:
        /*0004*/ 	.word	0x00000082


	//----- nvinfo : EIATTR_KPARAM_INFO
	.align		4
.L_89:
        /*0008*/ 	.byte	0x04, 0x17
        /*000a*/ 	.short	(.L_91 - .L_90)
.L_90:
        /*000c*/ 	.word	0x00000000
        /*0010*/ 	.short	0x0004
        /*0012*/ 	.short	0x0020
        /*0014*/ 	.byte	0x00, 0xf0, 0x11, 0x00


	//----- nvinfo : EIATTR_KPARAM_INFO
	.align		4
.L_91:
        /*0018*/ 	.byte	0x04, 0x17
        /*001a*/ 	.short	(.L_93 - .L_92)
.L_92:
        /*001c*/ 	.word	0x00000000
        /*0020*/ 	.short	0x0003
        /*0022*/ 	.short	0x0018
        /*0024*/ 	.byte	0x00, 0xf5, 0x21, 0x00


	//----- nvinfo : EIATTR_KPARAM_INFO
	.align		4
.L_93:
        /*0028*/ 	.byte	0x04, 0x17
        /*002a*/ 	.short	(.L_95 - .L_94)
.L_94:
        /*002c*/ 	.word	0x00000000
        /*0030*/ 	.short	0x0002
        /*0032*/ 	.short	0x0010
        /*0034*/ 	.byte	0x00, 0xf5, 0x21, 0x00


	//----- nvinfo : EIATTR_KPARAM_INFO
	.align		4
.L_95:
        /*0038*/ 	.byte	0x04, 0x17
        /*003a*/ 	.short	(.L_97 - .L_96)
.L_96:
        /*003c*/ 	.word	0x00000000
        /*0040*/ 	.short	0x0001
        /*0042*/ 	.short	0x0008
        /*0044*/ 	.byte	0x00, 0xf5, 0x21, 0x00


	//----- nvinfo : EIATTR_KPARAM_INFO
	.align		4
.L_97:
        /*0048*/ 	.byte	0x04, 0x17
        /*004a*/ 	.short	(.L_99 - .L_98)
.L_98:
        /*004c*/ 	.word	0x00000000
        /*0050*/ 	.short	0x0000
        /*0052*/ 	.short	0x0000
        /*0054*/ 	.byte	0x00, 0xf5, 0x21, 0x00


	//----- nvinfo : EIATTR_SPARSE_MMA_MASK
	.align		4
.L_99:
        /*0058*/ 	.byte	0x03, 0x50
        /*005a*/ 	.short	0x0000


	//----- nvinfo : EIATTR_MAXREG_COUNT
	.align		4
        /*005c*/ 	.byte	0x03, 0x1b
        /*005e*/ 	.short	0x00ff


	//----- nvinfo : EIATTR_NUM_BARRIERS
	.align		4
        /*0060*/ 	.byte	0x02, 0x4c
        /*0062*/ 	.byte	0x01
	.zero		1


	//----- nvinfo : EIATTR_MERCURY_ISA_VERSION
	.align		4
        /*0064*/ 	.byte	0x03, 0x5f
        /*0066*/ 	.short	0x0101


	//----- nvinfo : EIATTR_VRC_CTA_INIT_COUNT
	.align		4
        /*0068*/ 	.byte	0x02, 0x4a
	.zero		1
	.zero		1


	//----- nvinfo : EIATTR_EXIT_INSTR_OFFSETS
	.align		4
        /*006c*/ 	.byte	0x04, 0x1c
        /*006e*/ 	.short	(.L_101 - .L_100)


	//   ....[0]....
.L_100:
        /*0070*/ 	.word	0x00004260


	//   ....[1]....
        /*0074*/ 	.word	0x000043d0


	//----- nvinfo : EIATTR_CRS_STACK_SIZE
	.align		4
.L_101:
        /*0078*/ 	.byte	0x04, 0x1e
        /*007a*/ 	.short	(.L_103 - .L_102)
.L_102:
        /*007c*/ 	.word	0x00000000


	//----- nvinfo : EIATTR_CBANK_PARAM_SIZE
	.align		4
.L_103:
        /*0080*/ 	.byte	0x03, 0x19
        /*0082*/ 	.short	0x0024


	//----- nvinfo : EIATTR_PARAM_CBANK
	.align		4
        /*0084*/ 	.byte	0x04, 0x0a
        /*0086*/ 	.short	(.L_105 - .L_104)
	.align		4
.L_104:
        /*0088*/ 	.word	index@(.nv.constant0._Z21kernel_TriDiagonalizePdS_S_S_i)
        /*008c*/ 	.short	0x0380
        /*008e*/ 	.short	0x0024


	//----- nvinfo : EIATTR_SW_WAR
	.align		4
.L_105:
        /*0090*/ 	.byte	0x04, 0x36
        /*0092*/ 	.short	(.L_107 - .L_106)
.L_106:
        /*0094*/ 	.word	0x00000008
.L_107:


//--------------------- .nv.callgraph             --------------------------
	.section	.nv.callgraph,"",@"SHT_CUDA_CALLGRAPH"
	.align	4
	.sectionentsize	8
	.align		4
        /*0000*/ 	.word	0x00000000
	.align		4
        /*0004*/ 	.word	0xffffffff
	.align		4
        /*0008*/ 	.word	0x00000000
	.align		4
        /*000c*/ 	.word	0xfffffffe
	.align		4
        /*0010*/ 	.word	0x00000000
	.align		4
        /*0014*/ 	.word	0xfffffffd
	.align		4
        /*0018*/ 	.word	0x00000000
	.align		4
        /*001c*/ 	.word	0xfffffffc


//--------------------- .text._Z30kernel_s_initialize_3DidentityPdii --------------------------
	.section	.text._Z30kernel_s_initialize_3DidentityPdii,"ax",@progbits
	.align	128
        .global         _Z30kernel_s_initialize_3DidentityPdii
        .type           _Z30kernel_s_initialize_3DidentityPdii,@function
        .size           _Z30kernel_s_initialize_3DidentityPdii,(.L_x_126 - _Z30kernel_s_initialize_3DidentityPdii)
        .other          _Z30kernel_s_initialize_3DidentityPdii,@"STO_CUDA_ENTRY STV_DEFAULT"
_Z30kernel_s_initialize_3DidentityPdii:
.text._Z30kernel_s_initialize_3DidentityPdii:
[----:B------:R-:W-:Y:S01]  /*0000*/  LDC R1, c[0x0][0x37c] ;  /* 0x0000df00ff017b82 */ /* 0x000fe20000000800 */
[----:B------:R-:W0:Y:S01]  /*0010*/  S2R R0, SR_CTAID.X ;  /* 0x0000000000007919 */ /* 0x000e220000002500 */
[----:B------:R-:W0:Y:S01]  /*0020*/  LDCU UR4, c[0x0][0x360] ;  /* 0x00006c00ff0477ac */ /* 0x000e220008000800 */
[----:B------:R-:W0:Y:S01]  /*0030*/  S2R R3, SR_TID.X ;  /* 0x0000000000037919 */ /* 0x000e220000002100 */
[----:B------:R-:W1:Y:S01]  /*0040*/  LDCU UR5, c[0x0][0x364] ;  /* 0x00006c80ff0577ac */ /* 0x000e620008000800 */
[----:B------:R-:W1:Y:S01]  /*0050*/  S2R R2, SR_CTAID.Y ;  /* 0x0000000000027919 */ /* 0x000e620000002600 */
[----:B------:R-:W2:Y:S01]  /*0060*/  LDCU UR6, c[0x0][0x368] ;  /* 0x00006d00ff0677ac */ /* 0x000ea20008000800 */
[----:B------:R-:W1:Y:S01]  /*0070*/  S2R R5, SR_TID.Y ;  /* 0x0000000000057919 */ /* 0x000e620000002200 */
[----:B------:R-:W3:Y:S01]  /*0080*/  LDCU.64 UR8, c[0x0][0x388] ;  /* 0x00007100ff0877ac */ /* 0x000ee20008000a00 */
[----:B------:R-:W2:Y:S01]  /*0090*/  S2R R4, SR_CTAID.Z ;  /* 0x0000000000047919 */ /* 0x000ea20000002700 */
[----:B------:R-:W2:Y:S01]  /*00a0*/  S2R R7, SR_TID.Z ;  /* 0x0000000000077919 */ /* 0x000ea20000002300 */
[----:B0-----:R-:W-:-:S02]  /*00b0*/  IMAD R0, R0, UR4, R3 ;  /* 0x0000000400007c24 */ /* 0x001fc4000f8e0203 */
[----:B-1----:R-:W-:-:S05]  /*00c0*/  IMAD R3, R2, UR5, R5 ;  /* 0x0000000502037c24 */ /* 0x002fca000f8e0205 */
[----:B------:R-:W-:Y:S01]  /*00d0*/  VIMNMX R2, PT, PT, R0, R3, !PT ;  /* 0x0000000300027248 */ /* 0x000fe20007fe0100 */
[----:B--2---:R-:W-:-:S05]  /*00e0*/  IMAD R5, R4, UR6, R7 ;  /* 0x0000000604057c24 */ /* 0x004fca000f8e0207 */
[----:B---3--:R-:W-:-:S04]  /*00f0*/  ISETP.GE.AND P0, PT, R5, UR9, PT ;  /* 0x0000000905007c0c */ /* 0x008fc8000bf06270 */
[----:B------:R-:W-:-:S04]  /*0100*/  ISETP.GE.OR P0, PT, R2, UR8, P0 ;  /* 0x0000000802007c0c */ /* 0x000fc80008706670 */
[----:B------:R-:W-:-:S13]  /*0110*/  ISETP.NE.OR P0, PT, R0, R3, P0 ;  /* 0x000000030000720c */ /* 0x000fda0000705670 */
[----:B------:R-:W-:Y:S05]  /*0120*/  @P0 EXIT ;  /* 0x000000000000094d */ /* 0x000fea0003800000 */
[----:B------:R-:W0:Y:S01]  /*0130*/  LDC.64 R2, c[0x0][0x380] ;  /* 0x0000e000ff027b82 */ /* 0x000e220000000a00 */
[----:B------:R-:W1:Y:S01]  /*0140*/  LDCU.64 UR4, c[0x0][0x358] ;  /* 0x00006b00ff0477ac */ /* 0x000e620008000a00 */
[--C-:B------:R-:W-:Y:S02]  /*0150*/  IMAD R5, R5, UR8, R0.reuse ;  /* 0x0000000805057c24 */ /* 0x100fe4000f8e0200 */
[----:B------:R-:W-:Y:S02]  /*0160*/  HFMA2 R4, -RZ, RZ, 0, 0 ;  /* 0x00000000ff047431 */ /* 0x000fe400000001ff */
[----:B------:R-:W-:Y:S01]  /*0170*/  IMAD R7, R5, UR8, R0 ;  /* 0x0000000805077c24 */ /* 0x000fe2000f8e0200 */
[----:B------:R-:W-:-:S03]  /*0180*/  MOV R5, 0x3ff00000 ;  /* 0x3ff0000000057802 */ /* 0x000fc60000000f00 */
[----:B0-----:R-:W-:-:S05]  /*0190*/  IMAD.WIDE.U32 R2, R7, 0x8, R2 ;  /* 0x0000000807027825 */ /* 0x001fca00078e0002 */
[----:B-1----:R-:W-:Y:S01]  /*01a0*/  STG.E.64 desc[UR4][R2.64], R4 ;  /* 0x0000000402007986 */ /* 0x002fe2000c101b04 */
[----:B------:R-:W-:Y:S05]  /*01b0*/  EXIT ;  /* 0x000000000000794d */ /* 0x000fea0003800000 */
.L_x_0:
[----:B------:R-:W-:-:S00]  /*01c0*/  BRA `(.L_x_0) ;  /* 0xfffffffc00fc7947 */ /* 0x000fc0000383ffff */
[----:B------:R-:W-:-:S00]  /*01d0*/  NOP ;  /* 0x0000000000007918 */ /* 0x000fc00000000000 */
        /* <DEDUP_REMOVED lines=10> */
.L_x_126:


//--------------------- .text._Z24kernel_DiagonalizeGivensPdS_S_i --------------------------
	.section	.text._Z24kernel_DiagonalizeGivensPdS_S_i,"ax",@progbits
	.align	128
        .global         _Z24kernel_DiagonalizeGivensPdS_S_i
        .type           _Z24kernel_DiagonalizeGivensPdS_S_i,@function
        .size           _Z24kernel_DiagonalizeGivensPdS_S_i,(.L_x_121 - _Z24kernel_DiagonalizeGivensPdS_S_i)
        .other          _Z24kernel_DiagonalizeGivensPdS_S_i,@"STO_CUDA_ENTRY STV_DEFAULT"
_Z24kernel_DiagonalizeGivensPdS_S_i:
.text._Z24kernel_DiagonalizeGivensPdS_S_i:
[----:B------:R-:W-:Y:S01]  /*0000*/  LDC R1, c[0x0][0x37c] ;  /* 0x0000df00ff017b82 */ /* 0x000fe20000000800 */
[----:B------:R-:W0:Y:S07]  /*0010*/  S2R R5, SR_TID.X ;  /* 0x0000000000057919 */ /* 0x000e2e0000002100 */
[----:B------:R-:W1:Y:S01]  /*0020*/  S2UR UR5, SR_CTAID.X ;  /* 0x00000000000579c3 */ /* 0x000e620000002500 */
[----:B------:R-:W1:Y:S01]  /*0030*/  LDCU UR7, c[0x0][0x398] ;  /* 0x00007300ff0777ac */ /* 0x000e620008000800 */
[----:B------:R-:W2:Y:S01]  /*0040*/  S2R R0, SR_CTAID.X ;  /* 0x0000000000007919 */ /* 0x000ea20000002500 */
[----:B------:R-:W3:Y:S05]  /*0050*/  LDCU.64 UR14, c[0x0][0x358] ;  /* 0x00006b00ff0e77ac */ /* 0x000eea0008000a00 */
[----:B------:R-:W4:Y:S08]  /*0060*/  LDC.64 R8, c[0x0][0x380] ;  /* 0x0000e000ff087b82 */ /* 0x000f300000000a00 */
[----:B------:R-:W5:Y:S01]  /*0070*/  LDC.64 R6, c[0x0][0x388] ;  /* 0x0000e200ff067b82 */ /* 0x000f620000000a00 */
[----:B-1----:R-:W-:-:S06]  /*0080*/  UIMAD UR5, UR5, UR7, URZ ;  /* 0x00000007050572a4 */ /* 0x002fcc000f8e02ff */
[C---:B0-----:R-:W-:Y:S01]  /*0090*/  VIADD R3, R5.reuse, UR5 ;  /* 0x0000000505037c36 */ /* 0x041fe20008000000 */
[----:B--2---:R-:W-:-:S03]  /*00a0*/  IADD3 R11, PT, PT, R5, UR5, -R0 ;  /* 0x00000005050b7c10 */ /* 0x004fc6000fffe800 */
[----:B----4-:R-:W-:-:S04]  /*00b0*/  IMAD.WIDE R8, R3, 0x8, R8 ;  /* 0x0000000803087825 */ /* 0x010fc800078e0208 */
[----:B-----5:R-:W-:Y:S01]  /*00c0*/  IMAD.WIDE R6, R11, 0x8, R6 ;  /* 0x000000080b067825 */ /* 0x020fe200078e0206 */
[----:B---3--:R-:W2:Y:S05]  /*00d0*/  LDG.E.64 R2, desc[UR14][R8.64] ;  /* 0x0000000e08027981 */ /* 0x008eaa000c1e1b00 */
[----:B------:R-:W3:Y:S01]  /*00e0*/  LDG.E.64 R6, desc[UR14][R6.64] ;  /* 0x0000000e06067981 */ /* 0x000ee2000c1e1b00 */
[----:B------:R-:W0:Y:S01]  /*00f0*/  S2UR UR6, SR_CgaCtaId ;  /* 0x00000000000679c3 */ /* 0x000e220000008800 */
[----:B------:R-:W-:Y:S01]  /*0100*/  UMOV UR4, 0x400 ;  /* 0x0000040000047882 */ /* 0x000fe20000000000 */
[----:B------:R-:W-:Y:S02]  /*0110*/  UISETP.GE.AND UP0, UPT, UR7, 0x2, UPT ;  /* 0x000000020700788c */ /* 0x000fe4000bf06270 */
[----:B------:R-:W-:-:S04]  /*0120*/  UIADD3 UR4, UPT, UPT, UR4, 0x10, URZ ;  /* 0x0000001004047890 */ /* 0x000fc8000fffe0ff */
[----:B0-----:R-:W-:-:S04]  /*0130*/  ULEA UR4, UR6, UR4, 0x18 ;  /* 0x0000000406047291 */ /* 0x001fc8000f8ec0ff */
[----:B------:R-:W-:Y:S02]  /*0140*/  ULEA UR9, UR7, UR4, 0x3 ;  /* 0x0000000407097291 */ /* 0x000fe4000f8e18ff */
[----:B------:R-:W-:-:S04]  /*0150*/  LEA R4, R5, UR4, 0x3 ;  /* 0x0000000405047c11 */ /* 0x000fc8000f8e18ff */
[----:B------:R-:W-:Y:S01]  /*0160*/  LEA R11, R5, UR9, 0x3 ;  /* 0x00000009050b7c11 */ /* 0x000fe2000f8e18ff */
[----:B--2---:R0:W-:Y:S04]  /*0170*/  STS.64 [R4], R2 ;  /* 0x0000000204007388 */ /* 0x0041e80000000a00 */
[----:B---3--:R0:W-:Y:S01]  /*0180*/  STS.64 [R11], R6 ;  /* 0x000000060b007388 */ /* 0x0081e20000000a00 */
[----:B------:R-:W-:Y:S06]  /*0190*/  BAR.SYNC.DEFER_BLOCKING 0x0 ;  /* 0x0000000000007b1d */ /* 0x000fec0000010000 */
[----:B------:R-:W-:Y:S05]  /*01a0*/  BRA.U !UP0, `(.L_x_1) ;  /* 0x0000001108a47547 */ /* 0x000fea000b800000 */
[----:B------:R-:W-:Y:S01]  /*01b0*/  IMAD.U32 R0, RZ, RZ, UR7 ;  /* 0x00000007ff007e24 */ /* 0x000fe2000f8e00ff */
[----:B------:R-:W1:Y:S03]  /*01c0*/  LDCU UR6, c[0x0][0x398] ;  /* 0x00007300ff0677ac */ /* 0x000e660008000800 */
[----:B------:R-:W-:Y:S01]  /*01d0*/  IMAD R0, R0, UR5, R5 ;  /* 0x0000000500007c24 */ /* 0x000fe2000f8e0205 */
[----:B------:R-:W-:-:S06]  /*01e0*/  UMOV UR4, URZ ;  /* 0x000000ff00047c82 */ /* 0x000fcc0008000000 */
.L_x_24:
[----:B------:R-:W2:Y:S01]  /*01f0*/  S2UR UR7, SR_CgaCtaId ;  /* 0x00000000000779c3 */ /* 0x000ea20000008800 */
[----:B------:R-:W-:Y:S01]  /*0200*/  UMOV UR5, 0x400 ;  /* 0x0000040000057882 */ /* 0x000fe20000000000 */
[----:B-1----:R-:W-:Y:S02]  /*0210*/  ULEA UR16, UR6, UR9, 0x3 ;  /* 0x0000000906107291 */ /* 0x002fe4000f8e18ff */
[----:B------:R-:W-:-:S07]  /*0220*/  UIADD3 UR5, UPT, UPT, UR5, 0x10, URZ ;  /* 0x0000001005057890 */ /* 0x000fce000fffe0ff */
[----:B------:R-:W-:Y:S01]  /*0230*/  LDS.64 R12, [UR16+-0x10] ;  /* 0xfffff010ff0c7984 */ /* 0x000fe20008000a00 */
[----:B--2---:R-:W-:-:S04]  /*0240*/  ULEA UR5, UR7, UR5, 0x18 ;  /* 0x0000000507057291 */ /* 0x004fc8000f8ec0ff */
[----:B------:R-:W-:-:S09]  /*0250*/  ULEA UR13, UR6, UR5, 0x3 ;  /* 0x00000005060d7291 */ /* 0x000fd2000f8e18ff */
[----:B0-----:R-:W-:Y:S04]  /*0260*/  LDS.64 R6, [UR13+-0x10] ;  /* 0xfffff00dff067984 */ /* 0x001fe80008000a00 */
[----:B------:R-:W0:Y:S02]  /*0270*/  LDS.64 R2, [UR13+-0x8] ;  /* 0xfffff80dff027984 */ /* 0x000e240008000a00 */
[----:B0-----:R-:W-:-:S08]  /*0280*/  DADD R6, R6, -R2 ;  /* 0x0000000006067229 */ /* 0x001fd00000000802 */
[----:B------:R-:W-:-:S08]  /*0290*/  DMUL R10, R6, 0.5 ;  /* 0x3fe00000060a7828 */ /* 0x000fd00000000000 */
[----:B------:R-:W-:-:S14]  /*02a0*/  DSETP.NEU.AND P0, PT, R10, RZ, PT ;  /* 0x000000ff0a00722a */ /* 0x000fdc0003f0d000 */
[----:B------:R-:W-:Y:S01]  /*02b0*/  @!P0 DADD R6, -RZ, |R12| ;  /* 0x00000000ff068229 */ /* 0x000fe2000000050c */
[----:B------:R-:W-:Y:S10]  /*02c0*/  @!P0 BRA `(.L_x_2) ;  /* 0x0000000000d48947 */ /* 0x000ff40003800000 */
[----:B------:R-:W-:Y:S01]  /*02d0*/  DMUL R6, R12, R12 ;  /* 0x0000000c0c067228 */ /* 0x000fe20000000000 */
[----:B------:R-:W-:Y:S01]  /*02e0*/  IMAD.MOV.U32 R16, RZ, RZ, 0x0 ;  /* 0x00000000ff107424 */ /* 0x000fe200078e00ff */
[C---:B------:R-:W-:Y:S01]  /*02f0*/  DSETP.GEU.AND P1, PT, R10.reuse, RZ, PT ;  /* 0x000000ff0a00722a */ /* 0x040fe20003f2e000 */
[----:B------:R-:W-:Y:S01]  /*0300*/  IMAD.MOV.U32 R17, RZ, RZ, 0x3fd80000 ;  /* 0x3fd80000ff117424 */ /* 0x000fe200078e00ff */
[----:B------:R-:W-:-:S04]  /*0310*/  DSETP.GT.AND P0, PT, R10, RZ, PT ;  /* 0x000000ff0a00722a */ /* 0x000fc80003f04000 */
[----:B------:R-:W-:Y:S01]  /*0320*/  DFMA R20, R10, R10, R6 ;  /* 0x0000000a0a14722b */ /* 0x000fe20000000006 */
[----:B------:R-:W-:-:S04]  /*0330*/  FSEL R15, RZ, -1.875, P1 ;  /* 0xbff00000ff0f7808 */ /* 0x000fc80000800000 */
[----:B------:R-:W-:Y:S01]  /*0340*/  FSEL R15, R15, 1.875, !P0 ;  /* 0x3ff000000f0f7808 */ /* 0x000fe20004000000 */
[----:B------:R-:W0:Y:S04]  /*0350*/  MUFU.RSQ64H R25, R21 ;  /* 0x0000001500197308 */ /* 0x000e280000001c00 */
[----:B------:R-:W-:-:S05]  /*0360*/  VIADD R24, R21, 0xfcb00000 ;  /* 0xfcb0000015187836 */ /* 0x000fca0000000000 */
[----:B------:R-:W-:Y:S01]  /*0370*/  ISETP.GE.U32.AND P1, PT, R24, 0x7ca00000, PT ;  /* 0x7ca000001800780c */ /* 0x000fe20003f26070 */
[----:B0-----:R-:W-:-:S08]  /*0380*/  DMUL R12, R24, R24 ;  /* 0x00000018180c7228 */ /* 0x001fd00000000000 */
[----:B------:R-:W-:-:S08]  /*0390*/  DFMA R12, R20, -R12, 1 ;  /* 0x3ff00000140c742b */ /* 0x000fd0000000080c */
[----:B------:R-:W-:Y:S02]  /*03a0*/  DFMA R16, R12, R16, 0.5 ;  /* 0x3fe000000c10742b */ /* 0x000fe40000000010 */
[----:B------:R-:W-:-:S08]  /*03b0*/  DMUL R12, R24, R12 ;  /* 0x0000000c180c7228 */ /* 0x000fd00000000000 */
[----:B------:R-:W-:-:S08]  /*03c0*/  DFMA R16, R16, R12, R24 ;  /* 0x0000000c1010722b */ /* 0x000fd00000000018 */
[----:B------:R-:W-:Y:S02]  /*03d0*/  DMUL R18, R20, R16 ;  /* 0x0000001014127228 */ /* 0x000fe40000000000 */
[----:B------:R-:W-:Y:S02]  /*03e0*/  VIADD R13, R17, 0xfff00000 ;  /* 0xfff00000110d7836 */ /* 0x000fe40000000000 */
[----:B------:R-:W-:-:S04]  /*03f0*/  IMAD.MOV.U32 R12, RZ, RZ, R16 ;  /* 0x000000ffff0c7224 */ /* 0x000fc800078e0010 */
[----:B------:R-:W-:-:S08]  /*0400*/  DFMA R22, R18, -R18, R20 ;  /* 0x800000121216722b */ /* 0x000fd00000000014 */
[----:B------:R-:W-:Y:S01]  /*0410*/  DFMA R26, R22, R12, R18 ;  /* 0x0000000c161a722b */ /* 0x000fe20000000012 */
[----:B------:R-:W-:Y:S10]  /*0420*/  @!P1 BRA `(.L_x_3) ;  /* 0x00000000000c9947 */ /* 0x000ff40003800000 */
[----:B------:R-:W-:Y:S01]  /*0430*/  IMAD.MOV.U32 R12, RZ, RZ, R16 ;  /* 0x000000ffff0c7224 */ /* 0x000fe200078e0010 */
[----:B------:R-:W-:-:S07]  /*0440*/  MOV R14, 0x460 ;  /* 0x00000460000e7802 */ /* 0x000fce0000000f00 */
[----:B------:R-:W-:Y:S05]  /*0450*/  CALL.REL.NOINC `($__internal_2_$__cuda_sm20_dsqrt_rn_f64_mediumpath_v1) ;  /* 0x0000001800187944 */ /* 0x000fea0003c00000 */
.L_x_3:
[----:B------:R-:W-:Y:S01]  /*0460*/  MOV R14, RZ ;  /* 0x000000ff000e7202 */ /* 0x000fe20000000f00 */
[----:B------:R-:W-:Y:S01]  /*0470*/  BSSY.RECONVERGENT B0, `(.L_x_4) ;  /* 0x0000018000007945 */ /* 0x000fe20003800200 */
[----:B------:R-:W-:-:S04]  /*0480*/  FSETP.GEU.AND P1, PT, |R7|, 6.5827683646048100446e-37, PT ;  /* 0x036000000700780b */ /* 0x000fc80003f2e200 */
[----:B------:R-:W-:Y:S01]  /*0490*/  DFMA R26, R26, R14, R10 ;  /* 0x0000000e1a1a722b */ /* 0x000fe2000000000a */
[----:B------:R-:W-:-:S05]  /*04a0*/  IMAD.MOV.U32 R10, RZ, RZ, 0x1 ;  /* 0x00000001ff0a7424 */ /* 0x000fca00078e00ff */
[----:B------:R-:W0:Y:S02]  /*04b0*/  MUFU.RCP64H R11, R27 ;  /* 0x0000001b000b7308 */ /* 0x000e240000001800 */
[----:B0-----:R-:W-:-:S08]  /*04c0*/  DFMA R12, -R26, R10, 1 ;  /* 0x3ff000001a0c742b */ /* 0x001fd0000000010a */
[----:B------:R-:W-:-:S08]  /*04d0*/  DFMA R12, R12, R12, R12 ;  /* 0x0000000c0c0c722b */ /* 0x000fd0000000000c */
[----:B------:R-:W-:-:S08]  /*04e0*/  DFMA R12, R10, R12, R10 ;  /* 0x0000000c0a0c722b */ /* 0x000fd0000000000a */
[----:B------:R-:W-:-:S08]  /*04f0*/  DFMA R10, -R26, R12, 1 ;  /* 0x3ff000001a0a742b */ /* 0x000fd0000000010c */
[----:B------:R-:W-:-:S08]  /*0500*/  DFMA R10, R12, R10, R12 ;  /* 0x0000000a0c0a722b */ /* 0x000fd0000000000c */
[----:B------:R-:W-:-:S08]  /*0510*/  DMUL R12, R6, R10 ;  /* 0x0000000a060c7228 */ /* 0x000fd00000000000 */
[----:B------:R-:W-:-:S08]  /*0520*/  DFMA R14, -R26, R12, R6 ;  /* 0x0000000c1a0e722b */ /* 0x000fd00000000106 */
[----:B------:R-:W-:-:S10]  /*0530*/  DFMA R10, R10, R14, R12 ;  /* 0x0000000e0a0a722b */ /* 0x000fd4000000000c */
[----:B------:R-:W-:-:S05]  /*0540*/  FFMA R12, RZ, R27, R11 ;  /* 0x0000001bff0c7223 */ /* 0x000fca000000000b */
[----:B------:R-:W-:-:S13]  /*0550*/  FSETP.GT.AND P0, PT, |R12|, 1.469367938527859385e-39, PT ;  /* 0x001000000c00780b */ /* 0x000fda0003f04200 */
[----:B------:R-:W-:Y:S05]  /*0560*/  @P0 BRA P1, `(.L_x_5) ;  /* 0x0000000000200947 */ /* 0x000fea0000800000 */
[----:B------:R-:W-:Y:S01]  /*0570*/  IMAD.MOV.U32 R14, RZ, RZ, R26 ;  /* 0x000000ffff0e7224 */ /* 0x000fe200078e001a */
[----:B------:R-:W-:Y:S01]  /*0580*/  MOV R26, 0x5d0 ;  /* 0x000005d0001a7802 */ /* 0x000fe20000000f00 */
[----:B------:R-:W-:Y:S02]  /*0590*/  IMAD.MOV.U32 R12, RZ, RZ, R6 ;  /* 0x000000ffff0c7224 */ /* 0x000fe400078e0006 */
[----:B------:R-:W-:Y:S02]  /*05a0*/  IMAD.MOV.U32 R13, RZ, RZ, R7 ;  /* 0x000000ffff0d7224 */ /* 0x000fe400078e0007 */
[----:B------:R-:W-:-:S07]  /*05b0*/  IMAD.MOV.U32 R15, RZ, RZ, R27 ;  /* 0x000000ffff0f7224 */ /* 0x000fce00078e001b */
[----:B------:R-:W-:Y:S05]  /*05c0*/  CALL.REL.NOINC `($__internal_1_$__cuda_sm20_div_rn_f64_full) ;  /* 0x0000001000547944 */ /* 0x000fea0003c00000 */
[----:B------:R-:W-:Y:S02]  /*05d0*/  IMAD.MOV.U32 R10, RZ, RZ, R20 ;  /* 0x000000ffff0a7224 */ /* 0x000fe400078e0014 */
[----:B------:R-:W-:-:S07]  /*05e0*/  IMAD.MOV.U32 R11, RZ, RZ, R21 ;  /* 0x000000ffff0b7224 */ /* 0x000fce00078e0015 */
.L_x_5:
[----:B------:R-:W-:Y:S05]  /*05f0*/  BSYNC.RECONVERGENT B0 ;  /* 0x0000000000007941 */ /* 0x000fea0003800200 */
.L_x_4:
[----:B------:R-:W-:Y:S01]  /*0600*/  MOV R6, R10 ;  /* 0x0000000a00067202 */ /* 0x000fe20000000f00 */
[----:B------:R-:W-:-:S07]  /*0610*/  IMAD.MOV.U32 R7, RZ, RZ, R11 ;  /* 0x000000ffff077224 */ /* 0x000fce00078e000b */
.L_x_2:
[----:B------:R-:W0:Y:S01]  /*0620*/  S2UR UR8, SR_CgaCtaId ;  /* 0x00000000000879c3 */ /* 0x000e220000008800 */
[----:B------:R-:W-:Y:S01]  /*0630*/  UMOV UR7, 0x400 ;  /* 0x0000040000077882 */ /* 0x000fe20000000000 */
[----:B------:R-:W-:Y:S01]  /*0640*/  LDS.64 R10, [UR9] ;  /* 0x00000009ff0a7984 */ /* 0x000fe20008000a00 */
[----:B------:R-:W-:Y:S01]  /*0650*/  DADD R6, R2, -R6 ;  /* 0x0000000002067229 */ /* 0x000fe20000000806 */
[----:B------:R-:W1:Y:S01]  /*0660*/  LDCU UR18, c[0x0][0x398] ;  /* 0x00007300ff1277ac */ /* 0x000e620008000800 */
[----:B------:R-:W-:Y:S01]  /*0670*/  UIADD3 UR10, UPT, UPT, -UR6, URZ, URZ ;  /* 0x000000ff060a7290 */ /* 0x000fe2000fffe1ff */
[----:B------:R-:W-:Y:S01]  /*0680*/  UMOV UR11, 0x1 ;  /* 0x00000001000b7882 */ /* 0x000fe20000000000 */
[----:B------:R-:W-:Y:S01]  /*0690*/  UMOV UR12, 0xffffffff ;  /* 0xffffffff000c7882 */ /* 0x000fe20000000000 */
[----:B0-----:R-:W-:-:S09]  /*06a0*/  ULEA UR7, UR8, UR7, 0x18 ;  /* 0x0000000708077291 */ /* 0x001fd2000f8ec0ff */
[----:B------:R-:W0:Y:S02]  /*06b0*/  LDS.64 R16, [UR7+0x10] ;  /* 0x00001007ff107984 */ /* 0x000e240008000a00 */
[----:B0-----:R-:W-:Y:S01]  /*06c0*/  DADD R16, -R6, R16 ;  /* 0x0000000006107229 */ /* 0x001fe20000000110 */
[----:B-1----:R-:W-:-:S10]  /*06d0*/  IMAD.MOV.U32 R6, RZ, RZ, R0 ;  /* 0x000000ffff067224 */ /* 0x002fd400078e0000 */
.L_x_23:
[----:B------:R-:W-:Y:S01]  /*06e0*/  ISETP.NE.AND P0, PT, R5, RZ, PT ;  /* 0x000000ff0500720c */ /* 0x000fe20003f05270 */
[----:B------:R-:W-:-:S12]  /*06f0*/  BSSY.RECONVERGENT B1, `(.L_x_6) ;  /* 0x00000ac000017945 */ /* 0x000fd80003800200 */
[----:B0-----:R-:W-:Y:S05]  /*0700*/  @P0 BRA `(.L_x_7) ;  /* 0x0000000800a80947 */ /* 0x001fea0003800000 */
[----:B------:R-:W-:Y:S01]  /*0710*/  DSETP.NEU.AND P0, PT, R10, RZ, PT ;  /* 0x000000ff0a00722a */ /* 0x000fe20003f0d000 */
[----:B------:R-:W-:Y:S01]  /*0720*/  BSSY.RECONVERGENT B0, `(.L_x_8) ;  /* 0x0000084000007945 */ /* 0x000fe20003800200 */
[----:B------:R-:W-:Y:S01]  /*0730*/  IMAD.MOV.U32 R12, RZ, RZ, 0x0 ;  /* 0x00000000ff0c7424 */ /* 0x000fe200078e00ff */
[----:B------:R-:W-:Y:S01]  /*0740*/  CS2R R14, SRZ ;  /* 0x00000000000e7805 */ /* 0x000fe2000001ff00 */
[----:B------:R-:W-:-:S10]  /*0750*/  IMAD.MOV.U32 R13, RZ, RZ, 0x3ff00000 ;  /* 0x3ff00000ff0d7424 */ /* 0x000fd400078e00ff */
[----:B------:R-:W-:Y:S05]  /*0760*/  @!P0 BRA `(.L_x_9) ;  /* 0x0000000400fc8947 */ /* 0x000fea0003800000 */
[----:B------:R-:W-:-:S14]  /*0770*/  DSETP.GT.AND P0, PT, |R10|, |R16|, PT ;  /* 0x400000100a00722a */ /* 0x000fdc0003f04200 */
[----:B------:R-:W-:Y:S05]  /*0780*/  @!P0 BRA `(.L_x_10) ;  /* 0x0000000400008947 */ /* 0x000fea0003800000 */
[----:B------:R-:W0:Y:S01]  /*0790*/  MUFU.RCP64H R3, R11 ;  /* 0x0000000b00037308 */ /* 0x000e220000001800 */
[----:B------:R-:W-:Y:S01]  /*07a0*/  IMAD.MOV.U32 R2, RZ, RZ, 0x1 ;  /* 0x00000001ff027424 */ /* 0x000fe200078e00ff */
[----:B------:R-:W-:Y:S05]  /*07b0*/  BSSY.RECONVERGENT B2, `(.L_x_11) ;  /* 0x0000014000027945 */ /* 0x000fea0003800200 */
[----:B0-----:R-:W-:-:S08]  /*07c0*/  DFMA R12, -R10, R2, 1 ;  /* 0x3ff000000a0c742b */ /* 0x001fd00000000102 */
[----:B------:R-:W-:-:S08]  /*07d0*/  DFMA R12, R12, R12, R12 ;  /* 0x0000000c0c0c722b */ /* 0x000fd0000000000c */
[----:B------:R-:W-:-:S08]  /*07e0*/  DFMA R12, R2, R12, R2 ;  /* 0x0000000c020c722b */ /* 0x000fd00000000002 */
[----:B------:R-:W-:-:S08]  /*07f0*/  DFMA R2, -R10, R12, 1 ;  /* 0x3ff000000a02742b */ /* 0x000fd0000000010c */
[----:B------:R-:W-:-:S08]  /*0800*/  DFMA R2, R12, R2, R12 ;  /* 0x000000020c02722b */ /* 0x000fd0000000000c */
[----:B------:R-:W-:-:S08]  /*0810*/  DMUL R12, R16, -R2 ;  /* 0x80000002100c7228 */ /* 0x000fd00000000000 */
[----:B------:R-:W-:-:S08]  /*0820*/  DFMA R14, -R10, R12, -R16 ;  /* 0x0000000c0a0e722b */ /* 0x000fd00000000910 */
[----:B------:R-:W-:Y:S02]  /*0830*/  DFMA R2, R2, R14, R12 ;  /* 0x0000000e0202722b */ /* 0x000fe4000000000c */
[----:B------:R-:W-:-:S08]  /*0840*/  DADD R12, -RZ, -R16 ;  /* 0x00000000ff0c7229 */ /* 0x000fd00000000910 */
[----:B------:R-:W-:Y:S02]  /*0850*/  FFMA R7, RZ, R11, R3 ;  /* 0x0000000bff077223 */ /* 0x000fe40000000003 */
[----:B------:R-:W-:-:S03]  /*0860*/  FSETP.GEU.AND P1, PT, |R13|, 6.5827683646048100446e-37, PT ;  /* 0x036000000d00780b */ /* 0x000fc60003f2e200 */
[----:B------:R-:W-:-:S13]  /*0870*/  FSETP.GT.AND P0, PT, |R7|, 1.469367938527859385e-39, PT ;  /* 0x001000000700780b */ /* 0x000fda0003f04200 */
[----:B------:R-:W-:Y:S05]  /*0880*/  @P0 BRA P1, `(.L_x_12) ;  /* 0x0000000000180947 */ /* 0x000fea0000800000 */
[----:B------:R-:W-:Y:S01]  /*0890*/  IMAD.MOV.U32 R14, RZ, RZ, R10 ;  /* 0x000000ffff0e7224 */ /* 0x000fe200078e000a */
[----:B------:R-:W-:Y:S01]  /*08a0*/  MOV R26, 0x8d0 ;  /* 0x000008d0001a7802 */ /* 0x000fe20000000f00 */
[----:B------:R-:W-:-:S07]  /*08b0*/  IMAD.MOV.U32 R15, RZ, RZ, R11 ;  /* 0x000000ffff0f7224 */ /* 0x000fce00078e000b */
[----:B------:R-:W-:Y:S05]  /*08c0*/  CALL.REL.NOINC `($__internal_1_$__cuda_sm20_div_rn_f64_full) ;  /* 0x0000000c00947944 */ /* 0x000fea0003c00000 */
[----:B------:R-:W-:Y:S01]  /*08d0*/  MOV R2, R20 ;  /* 0x0000001400027202 */ /* 0x000fe20000000f00 */
[----:B------:R-:W-:-:S07]  /*08e0*/  IMAD.MOV.U32 R3, RZ, RZ, R21 ;  /* 0x000000ffff037224 */ /* 0x000fce00078e0015 */
.L_x_12:
[----:B------:R-:W-:Y:S05]  /*08f0*/  BSYNC.RECONVERGENT B2 ;  /* 0x0000000000027941 */ /* 0x000fea0003800200 */
.L_x_11:
[----:B------:R-:W-:Y:S01]  /*0900*/  DFMA R20, R2, R2, 1 ;  /* 0x3ff000000214742b */ /* 0x000fe20000000002 */
[----:B------:R-:W-:Y:S01]  /*0910*/  IMAD.MOV.U32 R14, RZ, RZ, 0x0 ;  /* 0x00000000ff0e7424 */ /* 0x000fe200078e00ff */
[----:B------:R-:W-:Y:S01]  /*0920*/  BSSY.RECONVERGENT B2, `(.L_x_13) ;  /* 0x0000013000027945 */ /* 0x000fe20003800200 */
[----:B------:R-:W-:-:S03]  /*0930*/  IMAD.MOV.U32 R15, RZ, RZ, 0x3fd80000 ;  /* 0x3fd80000ff0f7424 */ /* 0x000fc600078e00ff */
        /* <DEDUP_REMOVED lines=17> */
.L_x_14:
[----:B------:R-:W-:Y:S05]  /*0a50*/  BSYNC.RECONVERGENT B2 ;  /* 0x0000000000027941 */ /* 0x000fea0003800200 */
.L_x_13:
[----:B------:R-:W0:Y:S01]  /*0a60*/  MUFU.RCP64H R13, R27 ;  /* 0x0000001b000d7308 */ /* 0x000e220000001800 */
[----:B------:R-:W-:Y:S01]  /*0a70*/  IADD3 R12, PT, PT, R27, 0x300402, RZ ;  /* 0x003004021b0c7810 */ /* 0x000fe20007ffe0ff */
[----:B------:R-:W-:Y:S03]  /*0a80*/  BSSY.RECONVERGENT B2, `(.L_x_15) ;  /* 0x000000e000027945 */ /* 0x000fe60003800200 */
[----:B------:R-:W-:Y:S02]  /*0a90*/  FSETP.GEU.AND P0, PT, |R12|, 5.8789094863358348022e-39, PT ;  /* 0x004004020c00780b */ /* 0x000fe40003f0e200 */
[----:B0-----:R-:W-:-:S08]  /*0aa0*/  DFMA R14, R12, -R26, 1 ;  /* 0x3ff000000c0e742b */ /* 0x001fd0000000081a */
[----:B------:R-:W-:-:S08]  /*0ab0*/  DFMA R14, R14, R14, R14 ;  /* 0x0000000e0e0e722b */ /* 0x000fd0000000000e */
[----:B------:R-:W-:-:S08]  /*0ac0*/  DFMA R14, R12, R14, R12 ;  /* 0x0000000e0c0e722b */ /* 0x000fd0000000000c */
[----:B------:R-:W-:-:S08]  /*0ad0*/  DFMA R18, R14, -R26, 1 ;  /* 0x3ff000000e12742b */ /* 0x000fd0000000081a */
[----:B------:R-:W-:Y:S01]  /*0ae0*/  DFMA R14, R14, R18, R14 ;  /* 0x000000120e0e722b */ /* 0x000fe2000000000e */
[----:B------:R-:W-:Y:S10]  /*0af0*/  @P0 BRA `(.L_x_16) ;  /* 0x0000000000180947 */ /* 0x000ff40003800000 */
[----:B------:R-:W-:Y:S02]  /*0b00*/  LOP3.LUT R20, R27, 0x7fffffff, RZ, 0xc0, !PT ;  /* 0x7fffffff1b147812 */ /* 0x000fe400078ec0ff */
[----:B------:R-:W-:-:S03]  /*0b10*/  MOV R14, 0xb40 ;  /* 0x00000b40000e7802 */ /* 0x000fc60000000f00 */
[----:B------:R-:W-:-:S07]  /*0b20*/  VIADD R20, R20, 0xfff00000 ;  /* 0xfff0000014147836 */ /* 0x000fce0000000000 */
[----:B------:R-:W-:Y:S05]  /*0b30*/  CALL.REL.NOINC `($__internal_0_$__cuda_sm20_dblrcp_rn_slowpath_v3) ;  /* 0x00000008004c7944 */ /* 0x000fea0003c00000 */
[----:B------:R-:W-:Y:S02]  /*0b40*/  IMAD.MOV.U32 R14, RZ, RZ, R12 ;  /* 0x000000ffff0e7224 */ /* 0x000fe400078e000c */
[----:B------:R-:W-:-:S07]  /*0b50*/  IMAD.MOV.U32 R15, RZ, RZ, R13 ;  /* 0x000000ffff0f7224 */ /* 0x000fce00078e000d */
.L_x_16:
[----:B------:R-:W-:Y:S05]  /*0b60*/  BSYNC.RECONVERGENT B2 ;  /* 0x0000000000027941 */ /* 0x000fea0003800200 */
.L_x_15:
[----:B------:R-:W-:Y:S01]  /*0b70*/  DMUL R12, R14, R2 ;  /* 0x000000020e0c7228 */ /* 0x000fe20000000000 */
[----:B------:R-:W-:Y:S10]  /*0b80*/  BRA `(.L_x_9) ;  /* 0x0000000000f47947 */ /* 0x000ff40003800000 */
.L_x_10:
        /* <DEDUP_REMOVED lines=20> */
[----:B------:R-:W-:Y:S01]  /*0cd0*/  IMAD.MOV.U32 R2, RZ, RZ, R20 ;  /* 0x000000ffff027224 */ /* 0x000fe200078e0014 */
[----:B------:R-:W-:-:S07]  /*0ce0*/  MOV R3, R21 ;  /* 0x0000001500037202 */ /* 0x000fce0000000f00 */
.L_x_18:
[----:B------:R-:W-:Y:S05]  /*0cf0*/  BSYNC.RECONVERGENT B2 ;  /* 0x0000000000027941 */ /* 0x000fea0003800200 */
.L_x_17:
        /* <DEDUP_REMOVED lines=21> */
.L_x_20:
[----:B------:R-:W-:Y:S05]  /*0e50*/  BSYNC.RECONVERGENT B2 ;  /* 0x0000000000027941 */ /* 0x000fea0003800200 */
.L_x_19:
[----:B------:R-:W0:Y:S01]  /*0e60*/  MUFU.RCP64H R13, R27 ;  /* 0x0000001b000d7308 */ /* 0x000e220000001800 */
[----:B------:R-:W-:Y:S01]  /*0e70*/  VIADD R12, R27, 0x300402 ;  /* 0x003004021b0c7836 */ /* 0x000fe20000000000 */
[----:B------:R-:W-:Y:S04]  /*0e80*/  BSSY.RECONVERGENT B2, `(.L_x_21) ;  /* 0x000000c000027945 */ /* 0x000fe80003800200 */
[----:B------:R-:W-:Y:S01]  /*0e90*/  FSETP.GEU.AND P0, PT, |R12|, 5.8789094863358348022e-39, PT ;  /* 0x004004020c00780b */ /* 0x000fe20003f0e200 */
[----:B0-----:R-:W-:-:S08]  /*0ea0*/  DFMA R14, R12, -R26, 1 ;  /* 0x3ff000000c0e742b */ /* 0x001fd0000000081a */
[----:B------:R-:W-:-:S08]  /*0eb0*/  DFMA R14, R14, R14, R14 ;  /* 0x0000000e0e0e722b */ /* 0x000fd0000000000e */
[----:B------:R-:W-:-:S08]  /*0ec0*/  DFMA R14, R12, R14, R12 ;  /* 0x0000000e0c0e722b */ /* 0x000fd0000000000c */
[----:B------:R-:W-:-:S08]  /*0ed0*/  DFMA R18, R14, -R26, 1 ;  /* 0x3ff000000e12742b */ /* 0x000fd0000000081a */
[----:B------:R-:W-:Y:S01]  /*0ee0*/  DFMA R12, R14, R18, R14 ;  /* 0x000000120e0c722b */ /* 0x000fe2000000000e */
[----:B------:R-:W-:Y:S10]  /*0ef0*/  @P0 BRA `(.L_x_22) ;  /* 0x0000000000100947 */ /* 0x000ff40003800000 */
[----:B------:R-:W-:Y:S02]  /*0f00*/  LOP3.LUT R20, R27, 0x7fffffff, RZ, 0xc0, !PT ;  /* 0x7fffffff1b147812 */ /* 0x000fe400078ec0ff */
[----:B------:R-:W-:Y:S02]  /*0f10*/  MOV R14, 0xf40 ;  /* 0x00000f40000e7802 */ /* 0x000fe40000000f00 */
[----:B------:R-:W-:-:S07]  /*0f20*/  IADD3 R20, PT, PT, R20, -0x100000, RZ ;  /* 0xfff0000014147810 */ /* 0x000fce0007ffe0ff */
[----:B------:R-:W-:Y:S05]  /*0f30*/  CALL.REL.NOINC `($__internal_0_$__cuda_sm20_dblrcp_rn_slowpath_v3) ;  /* 0x00000004004c7944 */ /* 0x000fea0003c00000 */
.L_x_22:
[----:B------:R-:W-:Y:S05]  /*0f40*/  BSYNC.RECONVERGENT B2 ;  /* 0x0000000000027941 */ /* 0x000fea0003800200 */
.L_x_21:
[----:B------:R-:W-:-:S11]  /*0f50*/  DMUL R14, R12, R2 ;  /* 0x000000020c0e7228 */ /* 0x000fd60000000000 */
.L_x_9:
[----:B------:R-:W-:Y:S05]  /*0f60*/  BSYNC.RECONVERGENT B0 ;  /* 0x0000000000007941 */ /* 0x000fea0003800200 */
.L_x_8:
[----:B------:R-:W0:Y:S01]  /*0f70*/  S2UR UR8, SR_CgaCtaId ;  /* 0x00000000000879c3 */ /* 0x000e220000008800 */
[----:B------:R-:W-:Y:S01]  /*0f80*/  UMOV UR7, 0x400 ;  /* 0x0000040000077882 */ /* 0x000fe20000000000 */
[----:B------:R-:W-:Y:S01]  /*0f90*/  ULEA UR17, UR18, UR5, 0x3 ;  /* 0x0000000512117291 */ /* 0x000fe2000f8e18ff */
[----:B------:R-:W-:Y:S01]  /*0fa0*/  DADD R22, R12, R12 ;  /* 0x000000000c167229 */ /* 0x000fe2000000000c */
[----:B0-----:R-:W-:Y:S02]  /*0fb0*/  ULEA UR7, UR8, UR7, 0x18 ;  /* 0x0000000708077291 */ /* 0x001fe4000f8ec0ff */
[----:B------:R-:W-:-:S07]  /*0fc0*/  UIADD3 UR8, UPT, UPT, UR6, -0x2, URZ ;  /* 0xfffffffe06087890 */ /* 0x000fce000fffe0ff */
[----:B------:R-:W-:Y:S01]  /*0fd0*/  STS.128 [UR7], R12 ;  /* 0x0000000cff007988 */ /* 0x000fe20008000c07 */
[----:B------:R-:W-:-:S03]  /*0fe0*/  UIADD3 UR7, UPT, UPT, UR11, -0x1, URZ ;  /* 0xffffffff0b077890 */ /* 0x000fc6000fffe0ff */
[----:B------:R-:W-:Y:S01]  /*0ff0*/  LDS.64 R26, [UR5] ;  /* 0x00000005ff1a7984 */ /* 0x000fe20008000a00 */
[----:B------:R-:W-:-:S03]  /*1000*/  UISETP.GE.AND UP0, UPT, UR7, UR8, UPT ;  /* 0x000000080700728c */ /* 0x000fc6000bf06270 */
[----:B------:R-:W0:Y:S03]  /*1010*/  LDS.64 R2, [UR5+0x8] ;  /* 0x00000805ff027984 */ /* 0x000e260008000a00 */
[----:B------:R-:W-:Y:S01]  /*1020*/  PLOP3.LUT P1, PT, PT, PT, UP0, 0x80, 0x8 ;  /* 0x000000000008781c */ /* 0x000fe20003f2f008 */
[----:B------:R-:W1:Y:S01]  /*1030*/  LDS.64 R18, [UR17] ;  /* 0x00000011ff127984 */ /* 0x000e620008000a00 */
[----:B------:R-:W-:-:S06]  /*1040*/  UISETP.NE.AND UP0, UPT, UR12, -0x1, UPT ;  /* 0xffffffff0c00788c */ /* 0x000fcc000bf05270 */
[----:B------:R-:W-:Y:S01]  /*1050*/  PLOP3.LUT P0, PT, PT, PT, UP0, 0x80, 0x8 ;  /* 0x000000000008781c */ /* 0x000fe20003f0f008 */
[----:B0-----:R-:W-:-:S08]  /*1060*/  DADD R20, R26, -R2 ;  /* 0x000000001a147229 */ /* 0x001fd00000000802 */
[----:B------:R-:W-:-:S08]  /*1070*/  DMUL R24, R20, R14 ;  /* 0x0000000e14187228 */ /* 0x000fd00000000000 */
[----:B-1----:R-:W-:-:S08]  /*1080*/  DFMA R18, R22, R18, R24 ;  /* 0x000000121612722b */ /* 0x002fd00000000018 */
[CC--:B------:R-:W-:Y:S02]  /*1090*/  DFMA R26, R18.reuse, -R14.reuse, R26 ;  /* 0x8000000e121a722b */ /* 0x0c0fe4000000001a */
[-C--:B------:R-:W-:Y:S02]  /*10a0*/  DFMA R22, R18, R14.reuse, R2 ;  /* 0x0000000e1216722b */ /* 0x080fe40000000002 */
[----:B------:R-:W-:-:S03]  /*10b0*/  DMUL R18, R14, R14 ;  /* 0x0000000e0e127228 */ /* 0x000fc60000000000 */
[----:B------:R-:W-:Y:S04]  /*10c0*/  STS.64 [UR5], R26 ;  /* 0x0000001aff007988 */ /* 0x000fe80008000a05 */
[----:B------:R-:W-:Y:S01]  /*10d0*/  STS.64 [UR5+0x8], R22 ;  /* 0x00000816ff007988 */ /* 0x000fe20008000a05 */
[----:B------:R-:W-:-:S03]  /*10e0*/  DFMA R18, R12, R12, -R18 ;  /* 0x0000000c0c12722b */ /* 0x000fc60000000812 */
[----:B------:R-:W0:Y:S04]  /*10f0*/  LDS.64 R24, [UR17] ;  /* 0x00000011ff187984 */ /* 0x000e280008000a00 */
[----:B------:R-:W1:Y:S01]  /*1100*/  @!P1 LDS.64 R2, [UR17+0x8] ;  /* 0x00000811ff029984 */ /* 0x000e620008000a00 */
[----:B0-----:R-:W-:Y:S02]  /*1110*/  DMUL R18, R18, R24 ;  /* 0x0000001812127228 */ /* 0x001fe40000000000 */
[-C--:B------:R-:W-:Y:S02]  /*1120*/  DMUL R24, R16, R12.reuse ;  /* 0x0000000c10187228 */ /* 0x080fe40000000000 */
[-C--:B------:R-:W-:Y:S02]  /*1130*/  DMUL R16, R20, R12.reuse ;  /* 0x0000000c14107228 */ /* 0x080fe40000000000 */
[----:B-1----:R-:W-:-:S04]  /*1140*/  @!P1 DMUL R12, R2, R12 ;  /* 0x0000000c020c9228 */ /* 0x002fc80000000000 */
[-C--:B------:R-:W-:Y:S02]  /*1150*/  @P0 DFMA R20, -R10, R14.reuse, R24 ;  /* 0x0000000e0a14022b */ /* 0x080fe40000000118 */
[-C--:B------:R-:W-:Y:S01]  /*1160*/  DFMA R16, R16, R14.reuse, R18 ;  /* 0x0000000e1010722b */ /* 0x080fe20000000012 */
[----:B------:R0:W-:Y:S01]  /*1170*/  @!P1 STS.64 [UR17+0x8], R12 ;  /* 0x0000080cff009988 */ /* 0x0001e20008000a11 */
[----:B------:R-:W-:-:S03]  /*1180*/  @!P1 DMUL R10, R2, -R14 ;  /* 0x8000000e020a9228 */ /* 0x000fc60000000000 */
[----:B------:R0:W-:Y:S04]  /*1190*/  @P0 STS.64 [UR17+-0x8], R20 ;  /* 0xfffff814ff000988 */ /* 0x0001e80008000a11 */
[----:B------:R0:W-:Y:S04]  /*11a0*/  STS.64 [UR17], R16 ;  /* 0x00000010ff007988 */ /* 0x0001e80008000a11 */
.L_x_7:
[----:B------:R-:W-:Y:S05]  /*11b0*/  BSYNC.RECONVERGENT B1 ;  /* 0x0000000000017941 */ /* 0x000fea0003800200 */
.L_x_6:
[----:B------:R-:W1:Y:S08]  /*11c0*/  LDC.64 R2, c[0x0][0x390] ;  /* 0x0000e400ff027b82 */ /* 0x000e700000000a00 */
[----:B------:R-:W2:Y:S01]  /*11d0*/  LDC R7, c[0x0][0x398] ;  /* 0x0000e600ff077b82 */ /* 0x000ea20000000800 */
[----:B-1----:R-:W-:-:S07]  /*11e0*/  IMAD.WIDE R2, R6, 0x8, R2 ;  /* 0x0000000806027825 */ /* 0x002fce00078e0202 */
[----:B------:R-:W-:Y:S01]  /*11f0*/  BAR.SYNC.DEFER_BLOCKING 0x0 ;  /* 0x0000000000007b1d */ /* 0x000fe20000010000 */
[----:B--2---:R-:W-:-:S05]  /*1200*/  IMAD.WIDE.U32 R18, R7, 0x8, R2 ;  /* 0x0000000807127825 */ /* 0x004fca00078e0002 */
[----:B------:R-:W2:Y:S04]  /*1210*/  LDG.E.64 R24, desc[UR14][R18.64] ;  /* 0x0000000e12187981 */ /* 0x000ea8000c1e1b00 */
[----:B0-----:R-:W3:Y:S01]  /*1220*/  LDG.E.64 R20, desc[UR14][R2.64] ;  /* 0x0000000e02147981 */ /* 0x001ee2000c1e1b00 */
[----:B------:R-:W0:Y:S01]  /*1230*/  S2UR UR8, SR_CgaCtaId ;  /* 0x00000000000879c3 */ /* 0x000e220000008800 */
[----:B------:R-:W-:Y:S01]  /*1240*/  UMOV UR7, 0x400 ;  /* 0x0000040000077882 */ /* 0x000fe20000000000 */
[----:B------:R-:W-:Y:S01]  /*1250*/  UIADD3 UR10, UPT, UPT, UR10, 0x1, URZ ;  /* 0x000000010a0a7890 */ /* 0x000fe2000fffe0ff */
[----:B------:R-:W-:Y:S01]  /*1260*/  IMAD.IADD R6, R6, 0x1, R7 ;  /* 0x0000000106067824 */ /* 0x000fe200078e0207 */
[----:B------:R-:W-:Y:S02]  /*1270*/  UIADD3 UR11, UPT, UPT, UR11, 0x1, URZ ;  /* 0x000000010b0b7890 */ /* 0x000fe4000fffe0ff */
[----:B------:R-:W-:-:S02]  /*1280*/  UISETP.NE.AND UP0, UPT, UR10, -0x1, UPT ;  /* 0xffffffff0a00788c */ /* 0x000fc4000bf05270 */
[----:B------:R-:W-:Y:S02]  /*1290*/  UIADD3 UR12, UPT, UPT, UR12, -0x1, URZ ;  /* 0xffffffff0c0c7890 */ /* 0x000fe4000fffe0ff */
[----:B------:R-:W-:Y:S02]  /*12a0*/  UIADD3 UR5, UPT, UPT, UR5, 0x8, URZ ;  /* 0x0000000805057890 */ /* 0x000fe4000fffe0ff */
[----:B0-----:R-:W-:-:S09]  /*12b0*/  ULEA UR7, UR8, UR7, 0x18 ;  /* 0x0000000708077291 */ /* 0x001fd2000f8ec0ff */
[----:B------:R-:W2:Y:S02]  /*12c0*/  LDS.128 R12, [UR7] ;  /* 0x00000007ff0c7984 */ /* 0x000ea40008000c00 */
[C---:B--2---:R-:W-:Y:S02]  /*12d0*/  DMUL R22, R24.reuse, R14 ;  /* 0x0000000e18167228 */ /* 0x044fe40000000000 */
[----:B------:R-:W-:-:S06]  /*12e0*/  DMUL R24, R24, R12 ;  /* 0x0000000c18187228 */ /* 0x000fcc0000000000 */
[C---:B---3--:R-:W-:Y:S02]  /*12f0*/  DFMA R22, R20.reuse, R12, -R22 ;  /* 0x0000000c1416722b */ /* 0x048fe40000000816 */
[----:B------:R-:W-:-:S05]  /*1300*/  DFMA R24, R20, R14, R24 ;  /* 0x0000000e1418722b */ /* 0x000fca0000000018 */
[----:B------:R0:W-:Y:S04]  /*1310*/  STG.E.64 desc[UR14][R2.64], R22 ;  /* 0x0000001602007986 */ /* 0x0001e8000c101b0e */
[----:B------:R0:W-:Y:S01]  /*1320*/  STG.E.64 desc[UR14][R18.64], R24 ;  /* 0x0000001812007986 */ /* 0x0001e2000c101b0e */
[----:B------:R-:W-:Y:S05]  /*1330*/  BRA.U UP0, `(.L_x_23) ;  /* 0xfffffff100e87547 */ /* 0x000fea000b83ffff */
[----:B------:R-:W1:Y:S01]  /*1340*/  LDS.64 R6, [UR13+-0x8] ;  /* 0xfffff80dff067984 */ /* 0x000e620008000a00 */
[----:B------:R-:W-:Y:S01]  /*1350*/  UMOV UR10, 0xe826d695 ;  /* 0xe826d695000a7882 */ /* 0x000fe20000000000 */
[----:B------:R-:W-:Y:S01]  /*1360*/  UMOV UR11, 0x3e112e0b ;  /* 0x3e112e0b000b7882 */ /* 0x000fe20000000000 */
[----:B------:R-:W-:Y:S01]  /*1370*/  UIADD3 UR5, UPT, UPT, UR6, -0x1, URZ ;  /* 0xffffffff06057890 */ /* 0x000fe2000fffe0ff */
[----:B0-----:R-:W0:Y:S01]  /*1380*/  LDS.64 R2, [UR16+-0x10] ;  /* 0xfffff010ff027984 */ /* 0x001e220008000a00 */
[----:B-1----:R-:W-:-:S08]  /*1390*/  DMUL R6, |R6|, UR10 ;  /* 0x0000000a06067c28 */ /* 0x002fd00008000200 */
[----:B0-----:R-:W-:-:S14]  /*13a0*/  DSETP.GTU.AND P0, PT, |R2|, R6, PT ;  /* 0x000000060200722a */ /* 0x001fdc0003f0c200 */
[----:B------:R-:W-:-:S05]  /*13b0*/  VOTEU.ANY UP0, P0 ;  /* 0x0000000000ff7886 */ /* 0x000fca0000000100 */
[----:B------:R-:W-:Y:S02]  /*13c0*/  @UP0 UIADD3 UR5, UPT, UPT, UR6, URZ, URZ ;  /* 0x000000ff06050290 */ /* 0x000fe4000fffe0ff */
[----:B------:R-:W-:Y:S02]  /*13d0*/  UISETP.GE.U32.AND UP0, UPT, UR4, 0x18f, UPT ;  /* 0x0000018f0400788c */ /* 0x000fe4000bf06070 */
[----:B------:R-:W-:Y:S02]  /*13e0*/  UIADD3 UR4, UPT, UPT, UR4, 0x1, URZ ;  /* 0x0000000104047890 */ /* 0x000fe4000fffe0ff */
[----:B------:R-:W-:Y:S01]  /*13f0*/  IMAD.U32 R2, RZ, RZ, UR5 ;  /* 0x00000005ff027e24 */ /* 0x000fe2000f8e00ff */
[----:B------:R-:W-:Y:S01]  /*1400*/  UMOV UR6, UR5 ;  /* 0x0000000500067c82 */ /* 0x000fe20008000000 */
[----:B------:R-:W-:-:S03]  /*1410*/  PLOP3.LUT P0, PT, PT, PT, UP0, 0x80, 0x8 ;  /* 0x000000000008781c */ /* 0x000fc60003f0f008 */
[----:B------:R-:W-:-:S13]  /*1420*/  ISETP.GT.AND P1, PT, R2, 0x1, PT ;  /* 0x000000010200780c */ /* 0x000fda0003f24270 */
[----:B------:R-:W-:Y:S05]  /*1430*/  @!P0 BRA P1, `(.L_x_24) ;  /* 0xffffffec006c8947 */ /* 0x000fea000083ffff */
.L_x_1:
[----:B0-----:R-:W0:Y:S04]  /*1440*/  LDS.64 R4, [R4] ;  /* 0x0000000004047984 */ /* 0x001e280000000a00 */
[----:B0-----:R-:W-:Y:S01]  /*1450*/  STG.E.64 desc[UR14][R8.64], R4 ;  /* 0x0000000408007986 */ /* 0x001fe2000c101b0e */
[----:B------:R-:W-:Y:S05]  /*1460*/  EXIT ;  /* 0x000000000000794d */ /* 0x000fea0003800000 */
        .weak           $__internal_0_$__cuda_sm20_dblrcp_rn_slowpath_v3
        .type           $__internal_0_$__cuda_sm20_dblrcp_rn_slowpath_v3,@function
        .size           $__internal_0_$__cuda_sm20_dblrcp_rn_slowpath_v3,($__internal_1_$__cuda_sm20_div_rn_f64_full - $__internal_0_$__cuda_sm20_dblrcp_rn_slowpath_v3)
$__internal_0_$__cuda_sm20_dblrcp_rn_slowpath_v3:
[----:B------:R-:W-:Y:S01]  /*1470*/  IMAD.MOV.U32 R12, RZ, RZ, R26 ;  /* 0x000000ffff0c7224 */ /* 0x000fe200078e001a */
[----:B------:R-:W-:Y:S01]  /*1480*/  BSSY.RECONVERGENT B3, `(.L_x_25) ;  /* 0x0000025000037945 */ /* 0x000fe20003800200 */
[----:B------:R-:W-:-:S06]  /*1490*/  IMAD.MOV.U32 R13, RZ, RZ, R27 ;  /* 0x000000ffff0d7224 */ /* 0x000fcc00078e001b */
[----:B------:R-:W-:-:S14]  /*14a0*/  DSETP.GTU.AND P0, PT, |R12|, +INF , PT ;  /* 0x7ff000000c00742a */ /* 0x000fdc0003f0c200 */
[----:B------:R-:W-:Y:S05]  /*14b0*/  @P0 BRA `(.L_x_26) ;  /* 0x00000000007c0947 */ /* 0x000fea0003800000 */
[----:B------:R-:W-:-:S05]  /*14c0*/  LOP3.LUT R15, R27, 0x7fffffff, RZ, 0xc0, !PT ;  /* 0x7fffffff1b0f7812 */ /* 0x000fca00078ec0ff */
[----:B------:R-:W-:-:S05]  /*14d0*/  VIADD R7, R15, 0xffffffff ;  /* 0xffffffff0f077836 */ /* 0x000fca0000000000 */
[----:B------:R-:W-:-:S13]  /*14e0*/  ISETP.GE.U32.AND P0, PT, R7, 0x7fefffff, PT ;  /* 0x7fefffff0700780c */ /* 0x000fda0003f06070 */
[----:B------:R-:W-:Y:S01]  /*14f0*/  @P0 LOP3.LUT R19, R13, 0x7ff00000, RZ, 0x3c, !PT ;  /* 0x7ff000000d130812 */ /* 0x000fe200078e3cff */
[----:B------:R-:W-:Y:S01]  /*1500*/  @P0 IMAD.MOV.U32 R18, RZ, RZ, RZ ;  /* 0x000000ffff120224 */ /* 0x000fe200078e00ff */
[----:B------:R-:W-:Y:S06]  /*1510*/  @P0 BRA `(.L_x_27) ;  /* 0x00000000006c0947 */ /* 0x000fec0003800000 */
[----:B------:R-:W-:-:S13]  /*1520*/  ISETP.GE.U32.AND P0, PT, R15, 0x1000001, PT ;  /* 0x010000010f00780c */ /* 0x000fda0003f06070 */
[----:B------:R-:W-:Y:S05]  /*1530*/  @!P0 BRA `(.L_x_28) ;  /* 0x0000000000348947 */ /* 0x000fea0003800000 */
[----:B------:R-:W-:Y:S01]  /*1540*/  IADD3 R19, PT, PT, R13, -0x3fe00000, RZ ;  /* 0xc02000000d137810 */ /* 0x000fe20007ffe0ff */
[----:B------:R-:W-:-:S03]  /*1550*/  IMAD.MOV.U32 R18, RZ, RZ, R12 ;  /* 0x000000ffff127224 */ /* 0x000fc600078e000c */
[----:B------:R-:W0:Y:S03]  /*1560*/  MUFU.RCP64H R21, R19 ;  /* 0x0000001300157308 */ /* 0x000e260000001800 */
[----:B0-----:R-:W-:-:S08]  /*1570*/  DFMA R22, -R18, R20, 1 ;  /* 0x3ff000001216742b */ /* 0x001fd00000000114 */
[----:B------:R-:W-:-:S08]  /*1580*/  DFMA R22, R22, R22, R22 ;  /* 0x000000161616722b */ /* 0x000fd00000000016 */
[----:B------:R-:W-:-:S08]  /*1590*/  DFMA R22, R20, R22, R20 ;  /* 0x000000161416722b */ /* 0x000fd00000000014 */
[----:B------:R-:W-:-:S08]  /*15a0*/  DFMA R20, -R18, R22, 1 ;  /* 0x3ff000001214742b */ /* 0x000fd00000000116 */
[----:B------:R-:W-:-:S08]  /*15b0*/  DFMA R20, R22, R20, R22 ;  /* 0x000000141614722b */ /* 0x000fd00000000016 */
[----:B------:R-:W-:-:S08]  /*15c0*/  DMUL R20, R20, 2.2250738585072013831e-308 ;  /* 0x0010000014147828 */ /* 0x000fd00000000000 */
[----:B------:R-:W-:-:S08]  /*15d0*/  DFMA R12, -R12, R20, 1 ;  /* 0x3ff000000c0c742b */ /* 0x000fd00000000114 */
[----:B------:R-:W-:-:S08]  /*15e0*/  DFMA R12, R12, R12, R12 ;  /* 0x0000000c0c0c722b */ /* 0x000fd0000000000c */
[----:B------:R-:W-:Y:S01]  /*15f0*/  DFMA R18, R20, R12, R20 ;  /* 0x0000000c1412722b */ /* 0x000fe20000000014 */
[----:B------:R-:W-:Y:S10]  /*1600*/  BRA `(.L_x_27) ;  /* 0x0000000000307947 */ /* 0x000ff40003800000 */
.L_x_28:
[----:B------:R-:W-:Y:S01]  /*1610*/  DMUL R12, R12, 8.11296384146066816958e+31 ;  /* 0x469000000c0c7828 */ /* 0x000fe20000000000 */
[----:B------:R-:W-:-:S05]  /*1620*/  IMAD.MOV.U32 R18, RZ, RZ, R20 ;  /* 0x000000ffff127224 */ /* 0x000fca00078e0014 */
[----:B------:R-:W0:Y:S02]  /*1630*/  MUFU.RCP64H R19, R13 ;  /* 0x0000000d00137308 */ /* 0x000e240000001800 */
[----:B0-----:R-:W-:-:S08]  /*1640*/  DFMA R20, -R12, R18, 1 ;  /* 0x3ff000000c14742b */ /* 0x001fd00000000112 */
[----:B------:R-:W-:-:S08]  /*1650*/  DFMA R20, R20, R20, R20 ;  /* 0x000000141414722b */ /* 0x000fd00000000014 */
[----:B------:R-:W-:-:S08]  /*1660*/  DFMA R20, R18, R20, R18 ;  /* 0x000000141214722b */ /* 0x000fd00000000012 */
[----:B------:R-:W-:-:S08]  /*1670*/  DFMA R18, -R12, R20, 1 ;  /* 0x3ff000000c12742b */ /* 0x000fd00000000114 */
[----:B------:R-:W-:-:S08]  /*1680*/  DFMA R18, R20, R18, R20 ;  /* 0x000000121412722b */ /* 0x000fd00000000014 */
[----:B------:R-:W-:Y:S01]  /*1690*/  DMUL R18, R18, 8.11296384146066816958e+31 ;  /* 0x4690000012127828 */ /* 0x000fe20000000000 */
[----:B------:R-:W-:Y:S10]  /*16a0*/  BRA `(.L_x_27) ;  /* 0x0000000000087947 */ /* 0x000ff40003800000 */
.L_x_26:
[----:B------:R-:W-:Y:S01]  /*16b0*/  LOP3.LUT R19, R13, 0x80000, RZ, 0xfc, !PT ;  /* 0x000800000d137812 */ /* 0x000fe200078efcff */
[----:B------:R-:W-:-:S07]  /*16c0*/  IMAD.MOV.U32 R18, RZ, RZ, R12 ;  /* 0x000000ffff127224 */ /* 0x000fce00078e000c */
.L_x_27:
[----:B------:R-:W-:Y:S05]  /*16d0*/  BSYNC.RECONVERGENT B3 ;  /* 0x0000000000037941 */ /* 0x000fea0003800200 */
.L_x_25:
[----:B------:R-:W-:Y:S02]  /*16e0*/  IMAD.MOV.U32 R15, RZ, RZ, 0x0 ;  /* 0x00000000ff0f7424 */ /* 0x000fe400078e00ff */
[----:B------:R-:W-:Y:S02]  /*16f0*/  IMAD.MOV.U32 R12, RZ, RZ, R18 ;  /* 0x000000ffff0c7224 */ /* 0x000fe400078e0012 */
[----:B------:R-:W-:Y:S01]  /*1700*/  IMAD.MOV.U32 R13, RZ, RZ, R19 ;  /* 0x000000ffff0d7224 */ /* 0x000fe200078e0013 */
[----:B------:R-:W-:Y:S06]  /*1710*/  RET.REL.NODEC R14 `(_Z24kernel_DiagonalizeGivensPdS_S_i) ;  /* 0xffffffe80e387950 */ /* 0x000fec0003c3ffff */
        .weak           $__internal_1_$__cuda_sm20_div_rn_f64_full
        .type           $__internal_1_$__cuda_sm20_div_rn_f64_full,@function
        .size           $__internal_1_$__cuda_sm20_div_rn_f64_full,($__internal_2_$__cuda_sm20_dsqrt_rn_f64_mediumpath_v1 - $__internal_1_$__cuda_sm20_div_rn_f64_full)
$__internal_1_$__cuda_sm20_div_rn_f64_full:
[----:B------:R-:W-:Y:S01]  /*1720*/  FSETP.GEU.AND P2, PT, |R13|, 1.469367938527859385e-39, PT ;  /* 0x001000000d00780b */ /* 0x000fe20003f4e200 */
[----:B------:R-:W-:Y:S01]  /*1730*/  IMAD.MOV.U32 R27, RZ, RZ, 0x1ca00000 ;  /* 0x1ca00000ff1b7424 */ /* 0x000fe200078e00ff */
[C---:B------:R-:W-:Y:S01]  /*1740*/  FSETP.GEU.AND P0, PT, |R15|.reuse, 1.469367938527859385e-39, PT ;  /* 0x001000000f00780b */ /* 0x040fe20003f0e200 */
[----:B------:R-:W-:Y:S01]  /*1750*/  IMAD.MOV.U32 R20, RZ, RZ, 0x1 ;  /* 0x00000001ff147424 */ /* 0x000fe200078e00ff */
[----:B------:R-:W-:Y:S01]  /*1760*/  LOP3.LUT R30, R15, 0x800fffff, RZ, 0xc0, !PT ;  /* 0x800fffff0f1e7812 */ /* 0x000fe200078ec0ff */
[----:B------:R-:W-:Y:S01]  /*1770*/  BSSY.RECONVERGENT B3, `(.L_x_29) ;  /* 0x0000052000037945 */ /* 0x000fe20003800200 */
[----:B------:R-:W-:Y:S02]  /*1780*/  LOP3.LUT R7, R13, 0x7ff00000, RZ, 0xc0, !PT ;  /* 0x7ff000000d077812 */ /* 0x000fe400078ec0ff */
[----:B------:R-:W-:Y:S02]  /*1790*/  LOP3.LUT R31, R30, 0x3ff00000, RZ, 0xfc, !PT ;  /* 0x3ff000001e1f7812 */ /* 0x000fe400078efcff */
[----:B------:R-:W-:-:S02]  /*17a0*/  MOV R30, R14 ;  /* 0x0000000e001e7202 */ /* 0x000fc40000000f00 */
[C---:B------:R-:W-:Y:S01]  /*17b0*/  LOP3.LUT R28, R15.reuse, 0x7ff00000, RZ, 0xc0, !PT ;  /* 0x7ff000000f1c7812 */ /* 0x040fe200078ec0ff */
[----:B------:R-:W-:Y:S01]  /*17c0*/  @!P2 IMAD.MOV.U32 R22, RZ, RZ, RZ ;  /* 0x000000ffff16a224 */ /* 0x000fe200078e00ff */
[----:B------:R-:W-:Y:S01]  /*17d0*/  @!P2 LOP3.LUT R18, R15, 0x7ff00000, RZ, 0xc0, !PT ;  /* 0x7ff000000f12a812 */ /* 0x000fe200078ec0ff */
[----:B------:R-:W-:Y:S01]  /*17e0*/  @!P0 DMUL R30, R14, 8.98846567431157953865e+307 ;  /* 0x7fe000000e1e8828 */ /* 0x000fe20000000000 */
[C---:B------:R-:W-:Y:S02]  /*17f0*/  ISETP.GE.U32.AND P1, PT, R7.reuse, R28, PT ;  /* 0x0000001c0700720c */ /* 0x040fe40003f26070 */
[----:B------:R-:W-:Y:S01]  /*1800*/  @!P2 ISETP.GE.U32.AND P3, PT, R7, R18, PT ;  /* 0x000000120700a20c */ /* 0x000fe20003f66070 */
[----:B------:R-:W-:Y:S01]  /*1810*/  IMAD.MOV.U32 R18, RZ, RZ, R12 ;  /* 0x000000ffff127224 */ /* 0x000fe200078e000c */
[C---:B------:R-:W-:Y:S01]  /*1820*/  SEL R19, R27.reuse, 0x63400000, !P1 ;  /* 0x634000001b137807 */ /* 0x040fe20004800000 */
[----:B------:R-:W0:Y:S01]  /*1830*/  MUFU.RCP64H R21, R31 ;  /* 0x0000001f00157308 */ /* 0x000e220000001800 */
[----:B------:R-:W-:-:S02]  /*1840*/  @!P2 SEL R23, R27, 0x63400000, !P3 ;  /* 0x634000001b17a807 */ /* 0x000fc40005800000 */
[--C-:B------:R-:W-:Y:S02]  /*1850*/  LOP3.LUT R19, R19, 0x800fffff, R13.reuse, 0xf8, !PT ;  /* 0x800fffff13137812 */ /* 0x100fe400078ef80d */
[----:B------:R-:W-:Y:S02]  /*1860*/  @!P2 LOP3.LUT R23, R23, 0x80000000, R13, 0xf8, !PT ;  /* 0x800000001717a812 */ /* 0x000fe400078ef80d */
[----:B------:R-:W-:Y:S02]  /*1870*/  @!P0 LOP3.LUT R28, R31, 0x7ff00000, RZ, 0xc0, !PT ;  /* 0x7ff000001f1c8812 */ /* 0x000fe400078ec0ff */
[----:B------:R-:W-:-:S06]  /*1880*/  @!P2 LOP3.LUT R23, R23, 0x100000, RZ, 0xfc, !PT ;  /* 0x001000001717a812 */ /* 0x000fcc00078efcff */
[----:B------:R-:W-:Y:S02]  /*1890*/  @!P2 DFMA R18, R18, 2, -R22 ;  /* 0x400000001212a82b */ /* 0x000fe40000000816 */
[----:B0-----:R-:W-:-:S08]  /*18a0*/  DFMA R22, R20, -R30, 1 ;  /* 0x3ff000001416742b */ /* 0x001fd0000000081e */
[----:B------:R-:W-:-:S08]  /*18b0*/  DFMA R22, R22, R22, R22 ;  /* 0x000000161616722b */ /* 0x000fd00000000016 */
[----:B------:R-:W-:-:S08]  /*18c0*/  DFMA R22, R20, R22, R20 ;  /* 0x000000161416722b */ /* 0x000fd00000000014 */
[----:B------:R-:W-:-:S08]  /*18d0*/  DFMA R20, R22, -R30, 1 ;  /* 0x3ff000001614742b */ /* 0x000fd0000000081e */
[----:B------:R-:W-:-:S08]  /*18e0*/  DFMA R20, R22, R20, R22 ;  /* 0x000000141614722b */ /* 0x000fd00000000016 */
[----:B------:R-:W-:-:S08]  /*18f0*/  DMUL R22, R20, R18 ;  /* 0x0000001214167228 */ /* 0x000fd00000000000 */
[----:B------:R-:W-:-:S08]  /*1900*/  DFMA R24, R22, -R30, R18 ;  /* 0x8000001e1618722b */ /* 0x000fd00000000012 */
[----:B------:R-:W-:Y:S01]  /*1910*/  DFMA R24, R20, R24, R22 ;  /* 0x000000181418722b */ /* 0x000fe20000000016 */
[----:B------:R-:W-:Y:S01]  /*1920*/  IMAD.MOV.U32 R22, RZ, RZ, R7 ;  /* 0x000000ffff167224 */ /* 0x000fe200078e0007 */
[----:B------:R-:W-:-:S05]  /*1930*/  @!P2 LOP3.LUT R22, R19, 0x7ff00000, RZ, 0xc0, !PT ;  /* 0x7ff000001316a812 */ /* 0x000fca00078ec0ff */
[----:B------:R-:W-:-:S05]  /*1940*/  VIADD R20, R22, 0xffffffff ;  /* 0xffffffff16147836 */ /* 0x000fca0000000000 */
[----:B------:R-:W-:Y:S02]  /*1950*/  ISETP.GT.U32.AND P0, PT, R20, 0x7feffffe, PT ;  /* 0x7feffffe1400780c */ /* 0x000fe40003f04070 */
[----:B------:R-:W-:-:S04]  /*1960*/  IADD3 R20, PT, PT, R28, -0x1, RZ ;  /* 0xffffffff1c147810 */ /* 0x000fc80007ffe0ff */
[----:B------:R-:W-:-:S13]  /*1970*/  ISETP.GT.U32.OR P0, PT, R20, 0x7feffffe, P0 ;  /* 0x7feffffe1400780c */ /* 0x000fda0000704470 */
[----:B------:R-:W-:Y:S05]  /*1980*/  @P0 BRA `(.L_x_30) ;  /* 0x00000000006c0947 */ /* 0x000fea0003800000 */
[----:B------:R-:W-:-:S04]  /*1990*/  LOP3.LUT R20, R15, 0x7ff00000, RZ, 0xc0, !PT ;  /* 0x7ff000000f147812 */ /* 0x000fc800078ec0ff */
[CC--:B------:R-:W-:Y:S02]  /*19a0*/  VIADDMNMX R12, R7.reuse, -R20.reuse, 0xb9600000, !PT ;  /* 0xb9600000070c7446 */ /* 0x0c0fe40007800914 */
[----:B------:R-:W-:Y:S02]  /*19b0*/  ISETP.GE.U32.AND P0, PT, R7, R20, PT ;  /* 0x000000140700720c */ /* 0x000fe40003f06070 */
[----:B------:R-:W-:Y:S02]  /*19c0*/  VIMNMX R7, PT, PT, R12, 0x46a00000, PT ;  /* 0x46a000000c077848 */ /* 0x000fe40003fe0100 */
[----:B------:R-:W-:-:S05]  /*19d0*/  SEL R12, R27, 0x63400000, !P0 ;  /* 0x634000001b0c7807 */ /* 0x000fca0004000000 */
[----:B------:R-:W-:Y:S02]  /*19e0*/  IMAD.IADD R7, R7, 0x1, -R12 ;  /* 0x0000000107077824 */ /* 0x000fe400078e0a0c */
[----:B------:R-:W-:Y:S02]  /*19f0*/  IMAD.MOV.U32 R12, RZ, RZ, RZ ;  /* 0x000000ffff0c7224 */ /* 0x000fe400078e00ff */
[----:B------:R-:W-:-:S06]  /*1a00*/  VIADD R13, R7, 0x7fe00000 ;  /* 0x7fe00000070d7836 */ /* 0x000fcc0000000000 */
[----:B------:R-:W-:-:S10]  /*1a10*/  DMUL R20, R24, R12 ;  /* 0x0000000c18147228 */ /* 0x000fd40000000000 */
[----:B------:R-:W-:-:S13]  /*1a20*/  FSETP.GTU.AND P0, PT, |R21|, 1.469367938527859385e-39, PT ;  /* 0x001000001500780b */ /* 0x000fda0003f0c200 */
[----:B------:R-:W-:Y:S05]  /*1a30*/  @P0 BRA `(.L_x_31) ;  /* 0x0000000000940947 */ /* 0x000fea0003800000 */
[----:B------:R-:W-:Y:S01]  /*1a40*/  DFMA R18, R24, -R30, R18 ;  /* 0x8000001e1812722b */ /* 0x000fe20000000012 */
[----:B------:R-:W-:-:S09]  /*1a50*/  IMAD.MOV.U32 R12, RZ, RZ, RZ ;  /* 0x000000ffff0c7224 */ /* 0x000fd200078e00ff */
[C---:B------:R-:W-:Y:S02]  /*1a60*/  FSETP.NEU.AND P0, PT, R19.reuse, RZ, PT ;  /* 0x000000ff1300720b */ /* 0x040fe40003f0d000 */
[----:B------:R-:W-:-:S04]  /*1a70*/  LOP3.LUT R23, R19, 0x80000000, R15, 0x48, !PT ;  /* 0x8000000013177812 */ /* 0x000fc800078e480f */
[----:B------:R-:W-:-:S07]  /*1a80*/  LOP3.LUT R13, R23, R13, RZ, 0xfc, !PT ;  /* 0x0000000d170d7212 */ /* 0x000fce00078efcff */
[----:B------:R-:W-:Y:S05]  /*1a90*/  @!P0 BRA `(.L_x_31) ;  /* 0x00000000007c8947 */ /* 0x000fea0003800000 */
[----:B------:R-:W-:Y:S01]  /*1aa0*/  IMAD.MOV R15, RZ, RZ, -R7 ;  /* 0x000000ffff0f7224 */ /* 0x000fe200078e0a07 */
[----:B------:R-:W-:Y:S01]  /*1ab0*/  DMUL.RP R12, R24, R12 ;  /* 0x0000000c180c7228 */ /* 0x000fe20000008000 */
[----:B------:R-:W-:Y:S01]  /*1ac0*/  IMAD.MOV.U32 R14, RZ, RZ, RZ ;  /* 0x000000ffff0e7224 */ /* 0x000fe200078e00ff */
[----:B------:R-:W-:-:S05]  /*1ad0*/  IADD3 R7, PT, PT, -R7, -0x43300000, RZ ;  /* 0xbcd0000007077810 */ /* 0x000fca0007ffe1ff */
[----:B------:R-:W-:-:S03]  /*1ae0*/  DFMA R14, R20, -R14, R24 ;  /* 0x8000000e140e722b */ /* 0x000fc60000000018 */
[----:B------:R-:W-:-:S07]  /*1af0*/  LOP3.LUT R23, R13, R23, RZ, 0x3c, !PT ;  /* 0x000000170d177212 */ /* 0x000fce00078e3cff */
[----:B------:R-:W-:-:S04]  /*1b00*/  FSETP.NEU.AND P0, PT, |R15|, R7, PT ;  /* 0x000000070f00720b */ /* 0x000fc80003f0d200 */
[----:B------:R-:W-:Y:S02]  /*1b10*/  FSEL R20, R12, R20, !P0 ;  /* 0x000000140c147208 */ /* 0x000fe40004000000 */
[----:B------:R-:W-:Y:S01]  /*1b20*/  FSEL R21, R23, R21, !P0 ;  /* 0x0000001517157208 */ /* 0x000fe20004000000 */
[----:B------:R-:W-:Y:S06]  /*1b30*/  BRA `(.L_x_31) ;  /* 0x0000000000547947 */ /* 0x000fec0003800000 */
.L_x_30:
[----:B------:R-:W-:-:S14]  /*1b40*/  DSETP.NAN.AND P0, PT, R12, R12, PT ;  /* 0x0000000c0c00722a */ /* 0x000fdc0003f08000 */
[----:B------:R-:W-:Y:S05]  /*1b50*/  @P0 BRA `(.L_x_32) ;  /* 0x0000000000440947 */ /* 0x000fea0003800000 */
[----:B------:R-:W-:-:S14]  /*1b60*/  DSETP.NAN.AND P0, PT, R14, R14, PT ;  /* 0x0000000e0e00722a */ /* 0x000fdc0003f08000 */
[----:B------:R-:W-:Y:S05]  /*1b70*/  @P0 BRA `(.L_x_33) ;  /* 0x0000000000300947 */ /* 0x000fea0003800000 */
[----:B------:R-:W-:Y:S01]  /*1b80*/  ISETP.NE.AND P0, PT, R22, R28, PT ;  /* 0x0000001c1600720c */ /* 0x000fe20003f05270 */
[----:B------:R-:W-:Y:S01]  /*1b90*/  IMAD.MOV.U32 R21, RZ, RZ, -0x80000 ;  /* 0xfff80000ff157424 */ /* 0x000fe200078e00ff */
[----:B------:R-:W-:-:S11]  /*1ba0*/  MOV R20, 0x0 ;  /* 0x0000000000147802 */ /* 0x000fd60000000f00 */
[----:B------:R-:W-:Y:S05]  /*1bb0*/  @!P0 BRA `(.L_x_31) ;  /* 0x0000000000348947 */ /* 0x000fea0003800000 */
[----:B------:R-:W-:Y:S02]  /*1bc0*/  ISETP.NE.AND P0, PT, R22, 0x7ff00000, PT ;  /* 0x7ff000001600780c */ /* 0x000fe40003f05270 */
[----:B------:R-:W-:Y:S02]  /*1bd0*/  LOP3.LUT R21, R13, 0x80000000, R15, 0x48, !PT ;  /* 0x800000000d157812 */ /* 0x000fe400078e480f */
[----:B------:R-:W-:-:S13]  /*1be0*/  ISETP.EQ.OR P0, PT, R28, RZ, !P0 ;  /* 0x000000ff1c00720c */ /* 0x000fda0004702670 */
[----:B------:R-:W-:Y:S01]  /*1bf0*/  @P0 LOP3.LUT R7, R21, 0x7ff00000, RZ, 0xfc, !PT ;  /* 0x7ff0000015070812 */ /* 0x000fe200078efcff */
[----:B------:R-:W-:Y:S02]  /*1c00*/  @!P0 IMAD.MOV.U32 R20, RZ, RZ, RZ ;  /* 0x000000ffff148224 */ /* 0x000fe400078e00ff */
[----:B------:R-:W-:Y:S02]  /*1c10*/  @P0 IMAD.MOV.U32 R20, RZ, RZ, RZ ;  /* 0x000000ffff140224 */ /* 0x000fe400078e00ff */
[----:B------:R-:W-:Y:S01]  /*1c20*/  @P0 IMAD.MOV.U32 R21, RZ, RZ, R7 ;  /* 0x000000ffff150224 */ /* 0x000fe200078e0007 */
[----:B------:R-:W-:Y:S06]  /*1c30*/  BRA `(.L_x_31) ;  /* 0x0000000000147947 */ /* 0x000fec0003800000 */
.L_x_33:
[----:B------:R-:W-:Y:S01]  /*1c40*/  LOP3.LUT R21, R15, 0x80000, RZ, 0xfc, !PT ;  /* 0x000800000f157812 */ /* 0x000fe200078efcff */
[----:B------:R-:W-:Y:S01]  /*1c50*/  IMAD.MOV.U32 R20, RZ, RZ, R14 ;  /* 0x000000ffff147224 */ /* 0x000fe200078e000e */
[----:B------:R-:W-:Y:S06]  /*1c60*/  BRA `(.L_x_31) ;  /* 0x0000000000087947 */ /* 0x000fec0003800000 */
.L_x_32:
[----:B------:R-:W-:Y:S01]  /*1c70*/  LOP3.LUT R21, R13, 0x80000, RZ, 0xfc, !PT ;  /* 0x000800000d157812 */ /* 0x000fe200078efcff */
[----:B------:R-:W-:-:S07]  /*1c80*/  IMAD.MOV.U32 R20, RZ, RZ, R12 ;  /* 0x000000ffff147224 */ /* 0x000fce00078e000c */
.L_x_31:
[----:B------:R-:W-:Y:S05]  /*1c90*/  BSYNC.RECONVERGENT B3 ;  /* 0x0000000000037941 */ /* 0x000fea0003800200 */
.L_x_29:
[----:B------:R-:W-:-:S04]  /*1ca0*/  MOV R27, 0x0 ;  /* 0x00000000001b7802 */ /* 0x000fc80000000f00 */
[----:B------:R-:W-:Y:S05]  /*1cb0*/  RET.REL.NODEC R26 `(_Z24kernel_DiagonalizeGivensPdS_S_i) ;  /* 0xffffffe01ad07950 */ /* 0x000fea0003c3ffff */
        .weak           $__internal_2_$__cuda_sm20_dsqrt_rn_f64_mediumpath_v1
        .type           $__internal_2_$__cuda_sm20_dsqrt_rn_f64_mediumpath_v1,@function
        .size           $__internal_2_$__cuda_sm20_dsqrt_rn_f64_mediumpath_v1,(.L_x_121 - $__internal_2_$__cuda_sm20_dsqrt_rn_f64_mediumpath_v1)
$__internal_2_$__cuda_sm20_dsqrt_rn_f64_mediumpath_v1:
[----:B------:R-:W-:Y:S01]  /*1cc0*/  ISETP.GE.U32.AND P0, PT, R24, -0x3400000, PT ;  /* 0xfcc000001800780c */ /* 0x000fe20003f06070 */
[----:B------:R-:W-:-:S12]  /*1cd0*/  BSSY.RECONVERGENT B3, `(.L_x_34) ;  /* 0x0000023000037945 */ /* 0x000fd80003800200 */
[----:B------:R-:W-:Y:S05]  /*1ce0*/  @!P0 BRA `(.L_x_35) ;  /* 0x0000000000208947 */ /* 0x000fea0003800000 */
[----:B------:R-:W-:-:S10]  /*1cf0*/  DFMA.RM R18, R22, R12, R18 ;  /* 0x0000000c1612722b */ /* 0x000fd40000004012 */
[----:B------:R-:W-:-:S05]  /*1d00*/  IADD3 R12, P0, PT, R18, 0x1, RZ ;  /* 0x00000001120c7810 */ /* 0x000fca0007f1e0ff */
[----:B------:R-:W-:-:S06]  /*1d10*/  IMAD.X R13, RZ, RZ, R19, P0 ;  /* 0x000000ffff0d7224 */ /* 0x000fcc00000e0613 */
[----:B------:R-:W-:-:S08]  /*1d20*/  DFMA.RP R20, -R18, R12, R20 ;  /* 0x0000000c1214722b */ /* 0x000fd00000008114 */
[----:B------:R-:W-:-:S06]  /*1d30*/  DSETP.GT.AND P0, PT, R20, RZ, PT ;  /* 0x000000ff1400722a */ /* 0x000fcc0003f04000 */
[----:B------:R-:W-:Y:S02]  /*1d40*/  FSEL R12, R12, R18, P0 ;  /* 0x000000120c0c7208 */ /* 0x000fe40000000000 */
[----:B------:R-:W-:Y:S01]  /*1d50*/  FSEL R13, R13, R19, P0 ;  /* 0x000000130d0d7208 */ /* 0x000fe20000000000 */
[----:B------:R-:W-:Y:S06]  /*1d60*/  BRA `(.L_x_36) ;  /* 0x0000000000647947 */ /* 0x000fec0003800000 */
.L_x_35:
[----:B------:R-:W-:-:S14]  /*1d70*/  DSETP.NE.AND P0, PT, R20, RZ, PT ;  /* 0x000000ff1400722a */ /* 0x000fdc0003f05000 */
[----:B------:R-:W-:Y:S05]  /*1d80*/  @!P0 BRA `(.L_x_37) ;  /* 0x0000000000588947 */ /* 0x000fea0003800000 */
[----:B------:R-:W-:-:S13]  /*1d90*/  ISETP.GE.AND P0, PT, R21, RZ, PT ;  /* 0x000000ff1500720c */ /* 0x000fda0003f06270 */
[----:B------:R-:W-:Y:S02]  /*1da0*/  @!P0 IMAD.MOV.U32 R12, RZ, RZ, 0x0 ;  /* 0x00000000ff0c8424 */ /* 0x000fe400078e00ff */
[----:B------:R-:W-:Y:S01]  /*1db0*/  @!P0 IMAD.MOV.U32 R13, RZ, RZ, -0x80000 ;  /* 0xfff80000ff0d8424 */ /* 0x000fe200078e00ff */
[----:B------:R-:W-:Y:S06]  /*1dc0*/  @!P0 BRA `(.L_x_36) ;  /* 0x00000000004c8947 */ /* 0x000fec0003800000 */
[----:B------:R-:W-:-:S13]  /*1dd0*/  ISETP.GT.AND P0, PT, R21, 0x7fefffff, PT ;  /* 0x7fefffff1500780c */ /* 0x000fda0003f04270 */
[----:B------:R-:W-:Y:S05]  /*1de0*/  @P0 BRA `(.L_x_37) ;  /* 0x0000000000400947 */ /* 0x000fea0003800000 */
[----:B------:R-:W-:Y:S01]  /*1df0*/  DMUL R22, R20, 8.11296384146066816958e+31 ;  /* 0x4690000014167828 */ /* 0x000fe20000000000 */
[----:B------:R-:W-:Y:S02]  /*1e00*/  IMAD.MOV.U32 R12, RZ, RZ, 0x0 ;  /* 0x00000000ff0c7424 */ /* 0x000fe400078e00ff */
[----:B------:R-:W-:Y:S02]  /*1e10*/  IMAD.MOV.U32 R20, RZ, RZ, RZ ;  /* 0x000000ffff147224 */ /* 0x000fe400078e00ff */
[----:B------:R-:W-:Y:S01]  /*1e20*/  IMAD.MOV.U32 R13, RZ, RZ, 0x3fd80000 ;  /* 0x3fd80000ff0d7424 */ /* 0x000fe200078e00ff */
[----:B------:R-:W0:Y:S03]  /*1e30*/  MUFU.RSQ64H R21, R23 ;  /* 0x0000001700157308 */ /* 0x000e260000001c00 */
[----:B0-----:R-:W-:-:S08]  /*1e40*/  DMUL R18, R20, R20 ;  /* 0x0000001414127228 */ /* 0x001fd00000000000 */
[----:B------:R-:W-:-:S08]  /*1e50*/  DFMA R18, R22, -R18, 1 ;  /* 0x3ff000001612742b */ /* 0x000fd00000000812 */
[----:B------:R-:W-:Y:S02]  /*1e60*/  DFMA R12, R18, R12, 0.5 ;  /* 0x3fe00000120c742b */ /* 0x000fe4000000000c */
[----:B------:R-:W-:-:S08]  /*1e70*/  DMUL R18, R20, R18 ;  /* 0x0000001214127228 */ /* 0x000fd00000000000 */
[----:B------:R-:W-:-:S08]  /*1e80*/  DFMA R18, R12, R18, R20 ;  /* 0x000000120c12722b */ /* 0x000fd00000000014 */
[----:B------:R-:W-:Y:S02]  /*1e90*/  DMUL R12, R22, R18 ;  /* 0x00000012160c7228 */ /* 0x000fe40000000000 */
[----:B------:R-:W-:-:S06]  /*1ea0*/  IADD3 R19, PT, PT, R19, -0x100000, RZ ;  /* 0xfff0000013137810 */ /* 0x000fcc0007ffe0ff */
[----:B------:R-:W-:-:S08]  /*1eb0*/  DFMA R20, R12, -R12, R22 ;  /* 0x8000000c0c14722b */ /* 0x000fd00000000016 */
[----:B------:R-:W-:-:S10]  /*1ec0*/  DFMA R12, R18, R20, R12 ;  /* 0x00000014120c722b */ /* 0x000fd4000000000c */
[----:B------:R-:W-:Y:S01]  /*1ed0*/  VIADD R13, R13, 0xfcb00000 ;  /* 0xfcb000000d0d7836 */ /* 0x000fe20000000000 */
[----:B------:R-:W-:Y:S06]  /*1ee0*/  BRA `(.L_x_36) ;  /* 0x0000000000047947 */ /* 0x000fec0003800000 */
.L_x_37:
[----:B------:R-:W-:-:S11]  /*1ef0*/  DADD R12, R20, R20 ;  /* 0x00000000140c7229 */ /* 0x000fd60000000014 */
.L_x_36:
[----:B------:R-:W-:Y:S05]  /*1f00*/  BSYNC.RECONVERGENT B3 ;  /* 0x0000000000037941 */ /* 0x000fea0003800200 */
.L_x_34:
[----:B------:R-:W-:Y:S02]  /*1f10*/  IMAD.MOV.U32 R26, RZ, RZ, R12 ;  /* 0x000000ffff1a7224 */ /* 0x000fe400078e000c */
[----:B------:R-:W-:Y:S02]  /*1f20*/  IMAD.MOV.U32 R27, RZ, RZ, R13 ;  /* 0x000000ffff1b7224 */ /* 0x000fe400078e000d */
[----:B------:R-:W-:Y:S02]  /*1f30*/  IMAD.MOV.U32 R12, RZ, RZ, R14 ;  /* 0x000000ffff0c7224 */ /* 0x000fe400078e000e */
[----:B------:R-:W-:-:S04]  /*1f40*/  IMAD.MOV.U32 R13, RZ, RZ, 0x0 ;  /* 0x00000000ff0d7424 */ /* 0x000fc800078e00ff */
[----:B------:R-:W-:Y:S05]  /*1f50*/  RET.REL.NODEC R12 `(_Z24kernel_DiagonalizeGivensPdS_S_i) ;  /* 0xffffffe00c287950 */ /* 0x000fea0003c3ffff */
.L_x_38:
        /* <DEDUP_REMOVED lines=10> */
.L_x_121:


//--------------------- .text._Z20kernel_DiagonalizeHHPdS_S_i --------------------------
	.section	.text._Z20kernel_DiagonalizeHHPdS_S_i,"ax",@progbits
	.align	128
        .global         _Z20kernel_DiagonalizeHHPdS_S_i
        .type           _Z20kernel_DiagonalizeHHPdS_S_i,@function
        .size           _Z20kernel_DiagonalizeHHPdS_S_i,(.L_x_123 - _Z20kernel_DiagonalizeHHPdS_S_i)
        .other          _Z20kernel_DiagonalizeHHPdS_S_i,@"STO_CUDA_ENTRY STV_DEFAULT"
_Z20kernel_DiagonalizeHHPdS_S_i:
.text._Z20kernel_DiagonalizeHHPdS_S_i:
[----:B------:R-:W-:Y:S01]  /*0000*/  LDC R1, c[0x0][0x37c] ;  /* 0x0000df00ff017b82 */ /* 0x000fe20000000800 */
[----:B------:R-:W0:Y:S02]  /*0010*/  LDCU UR5, c[0x0][0x398] ;  /* 0x00007300ff0577ac */ /* 0x000e240008000800 */
[----:B0-----:R-:W-:-:S06]  /*0020*/  UISETP.GE.AND UP0, UPT, UR5, 0x2, UPT ;  /* 0x000000020500788c */ /* 0x001fcc000bf06270 */
[----:B------:R-:W-:-:S13]  /*0030*/  PLOP3.LUT P0, PT, PT, PT, UP0, 0x80, 0x8 ;  /* 0x000000000008781c */ /* 0x000fda0003f0f008 */
[----:B------:R-:W-:Y:S05]  /*0040*/  @!P0 EXIT ;  /* 0x000000000000894d */ /* 0x000fea0003800000 */
[----:B------:R-:W0:Y:S01]  /*0050*/  S2UR UR18, SR_CTAID.X ;  /* 0x00000000001279c3 */ /* 0x000e220000002500 */
[----:B------:R-:W1:Y:S01]  /*0060*/  S2R R2, SR_TID.X ;  /* 0x0000000000027919 */ /* 0x000e620000002100 */
[----:B------:R-:W2:Y:S01]  /*0070*/  LDCU UR19, c[0x0][0x398] ;  /* 0x00007300ff1377ac */ /* 0x000ea20008000800 */
[----:B------:R-:W3:Y:S01]  /*0080*/  LDCU.64 UR30, c[0x0][0x358] ;  /* 0x00006b00ff1e77ac */ /* 0x000ee20008000a00 */
[----:B------:R-:W-:Y:S01]  /*0090*/  UMOV UR4, URZ ;  /* 0x000000ff00047c82 */ /* 0x000fe20008000000 */
[----:B0-----:R-:W-:-:S04]  /*00a0*/  UIMAD UR5, UR18, UR5, URZ ;  /* 0x00000005120572a4 */ /* 0x001fc8000f8e02ff */
[----:B--23--:R-:W-:-:S12]  /*00b0*/  UIADD3 UR18, UPT, UPT, UR5, -UR18, URZ ;  /* 0x8000001205127290 */ /* 0x00cfd8000fffe0ff */
.L_x_54:
[----:B------:R-:W0:Y:S01]  /*00c0*/  LDCU.128 UR12, c[0x0][0x380] ;  /* 0x00007000ff0c77ac */ /* 0x000e220008000c00 */
[----:B------:R-:W-:Y:S02]  /*00d0*/  UIADD3 UR7, UP0, UPT, UR5, UR19, URZ ;  /* 0x0000001305077290 */ /* 0x000fe4000ff1e0ff */
[----:B------:R-:W-:-:S04]  /*00e0*/  USHF.R.S32.HI UR9, URZ, 0x1f, UR19 ;  /* 0x0000001fff097899 */ /* 0x000fc80008011413 */
[----:B------:R-:W-:Y:S02]  /*00f0*/  ULEA.HI.X.SX32 UR8, UR5, UR9, 0x1, UP0 ;  /* 0x0000000905087291 */ /* 0x000fe400080f0eff */
[----:B0-----:R-:W-:-:S04]  /*0100*/  ULEA UR6, UP1, UR7, UR12, 0x3 ;  /* 0x0000000c07067291 */ /* 0x001fc8000f8218ff */
[----:B------:R-:W-:Y:S02]  /*0110*/  ULEA.HI.X UR7, UR7, UR13, UR8, 0x3, UP1 ;  /* 0x0000000d07077291 */ /* 0x000fe400088f1c08 */
[----:B------:R-:W-:Y:S02]  /*0120*/  IMAD.U32 R6, RZ, RZ, UR6 ;  /* 0x00000006ff067e24 */ /* 0x000fe4000f8e00ff */
[----:B------:R-:W-:Y:S02]  /*0130*/  IMAD.U32 R26, RZ, RZ, UR6 ;  /* 0x00000006ff1a7e24 */ /* 0x000fe4000f8e00ff */
[----:B------:R-:W-:Y:S01]  /*0140*/  MOV R7, UR7 ;  /* 0x0000000700077c02 */ /* 0x000fe20008000f00 */
[----:B------:R-:W-:-:S05]  /*0150*/  IMAD.U32 R27, RZ, RZ, UR7 ;  /* 0x00000007ff1b7e24 */ /* 0x000fca000f8e00ff */
[----:B------:R-:W2:Y:S04]  /*0160*/  LDG.E.64 R4, desc[UR30][R26.64+-0x10] ;  /* 0xfffff01e1a047981 */ /* 0x000ea8000c1e1b00 */
[----:B------:R-:W2:Y:S01]  /*0170*/  LDG.E.64 R6, desc[UR30][R6.64+-0x8] ;  /* 0xfffff81e06067981 */ /* 0x000ea2000c1e1b00 */
[----:B------:R-:W-:-:S04]  /*0180*/  UIADD3 UR10, UP0, UPT, UR18, UR19, URZ ;  /* 0x00000013120a7290 */ /* 0x000fc8000ff1e0ff */
[----:B------:R-:W-:Y:S02]  /*0190*/  ULEA UR8, UP1, UR10, UR14, 0x3 ;  /* 0x0000000e0a087291 */ /* 0x000fe4000f8218ff */
[----:B------:R-:W-:-:S04]  /*01a0*/  ULEA.HI.X.SX32 UR9, UR18, UR9, 0x1, UP0 ;  /* 0x0000000912097291 */ /* 0x000fc800080f0eff */
[----:B------:R-:W-:Y:S01]  /*01b0*/  ULEA.HI.X UR9, UR10, UR15, UR9, 0x3, UP1 ;  /* 0x0000000f0a097291 */ /* 0x000fe200088f1c09 */
[----:B------:R-:W-:-:S05]  /*01c0*/  IMAD.U32 R8, RZ, RZ, UR8 ;  /* 0x00000008ff087e24 */ /* 0x000fca000f8e00ff */
[----:B------:R-:W-:-:S06]  /*01d0*/  IMAD.U32 R9, RZ, RZ, UR9 ;  /* 0x00000009ff097e24 */ /* 0x000fcc000f8e00ff */
[----:B------:R-:W3:Y:S01]  /*01e0*/  LDG.E.64 R8, desc[UR30][R8.64+-0x10] ;  /* 0xfffff01e08087981 */ /* 0x000ee2000c1e1b00 */
[----:B------:R-:W-:Y:S01]  /*01f0*/  UIADD3 UR32, UPT, UPT, UR19, -0x2, URZ ;  /* 0xfffffffe13207890 */ /* 0x000fe2000fffe0ff */
[----:B--2---:R-:W-:-:S08]  /*0200*/  DADD R4, R4, -R6 ;  /* 0x0000000004047229 */ /* 0x004fd00000000806 */
[----:B------:R-:W-:-:S08]  /*0210*/  DMUL R24, R4, 0.5 ;  /* 0x3fe0000004187828 */ /* 0x000fd00000000000 */
[----:B------:R-:W-:-:S14]  /*0220*/  DSETP.NEU.AND P0, PT, R24, RZ, PT ;  /* 0x000000ff1800722a */ /* 0x000fdc0003f0d000 */
[----:B---3--:R-:W-:Y:S01]  /*0230*/  @!P0 DADD R4, -RZ, |R8| ;  /* 0x00000000ff048229 */ /* 0x008fe20000000508 */
[----:B------:R-:W-:Y:S10]  /*0240*/  @!P0 BRA `(.L_x_39) ;  /* 0x0000000000d08947 */ /* 0x000ff40003800000 */
[----:B------:R-:W-:Y:S01]  /*0250*/  DMUL R8, R8, R8 ;  /* 0x0000000808087228 */ /* 0x000fe20000000000 */
[----:B------:R-:W-:Y:S01]  /*0260*/  MOV R32, 0x0 ;  /* 0x0000000000207802 */ /* 0x000fe20000000f00 */
[----:B------:R-:W-:Y:S01]  /*0270*/  IMAD.MOV.U32 R33, RZ, RZ, 0x3fd80000 ;  /* 0x3fd80000ff217424 */ /* 0x000fe200078e00ff */
[C---:B------:R-:W-:Y:S02]  /*0280*/  DSETP.GEU.AND P1, PT, R24.reuse, RZ, PT ;  /* 0x000000ff1800722a */ /* 0x040fe40003f2e000 */
[----:B------:R-:W-:-:S03]  /*0290*/  DSETP.GT.AND P0, PT, R24, RZ, PT ;  /* 0x000000ff1800722a */ /* 0x000fc60003f04000 */
[----:B------:R-:W-:-:S06]  /*02a0*/  DFMA R4, R24, R24, R8 ;  /* 0x000000181804722b */ /* 0x000fcc0000000008 */
[----:B------:R-:W0:Y:S04]  /*02b0*/  MUFU.RSQ64H R31, R5 ;  /* 0x00000005001f7308 */ /* 0x000e280000001c00 */
[----:B------:R-:W-:-:S06]  /*02c0*/  VIADD R30, R5, 0xfcb00000 ;  /* 0xfcb00000051e7836 */ /* 0x000fcc0000000000 */
[----:B0-----:R-:W-:-:S08]  /*02d0*/  DMUL R26, R30, R30 ;  /* 0x0000001e1e1a7228 */ /* 0x001fd00000000000 */
[----:B------:R-:W-:-:S08]  /*02e0*/  DFMA R26, R4, -R26, 1 ;  /* 0x3ff00000041a742b */ /* 0x000fd0000000081a */
[----:B------:R-:W-:Y:S02]  /*02f0*/  DFMA R32, R26, R32, 0.5 ;  /* 0x3fe000001a20742b */ /* 0x000fe40000000020 */
[----:B------:R-:W-:-:S08]  /*0300*/  DMUL R26, R30, R26 ;  /* 0x0000001a1e1a7228 */ /* 0x000fd00000000000 */
[----:B------:R-:W-:Y:S01]  /*0310*/  DFMA R38, R32, R26, R30 ;  /* 0x0000001a2026722b */ /* 0x000fe2000000001e */
[----:B------:R-:W-:Y:S02]  /*0320*/  FSEL R27, RZ, -1.875, P1 ;  /* 0xbff00000ff1b7808 */ /* 0x000fe40000800000 */
[----:B------:R-:W-:Y:S02]  /*0330*/  ISETP.GE.U32.AND P1, PT, R30, 0x7ca00000, PT ;  /* 0x7ca000001e00780c */ /* 0x000fe40003f26070 */
[----:B------:R-:W-:-:S03]  /*0340*/  FSEL R27, R27, 1.875, !P0 ;  /* 0x3ff000001b1b7808 */ /* 0x000fc60004000000 */
[----:B------:R-:W-:Y:S02]  /*0350*/  DMUL R34, R4, R38 ;  /* 0x0000002604227228 */ /* 0x000fe40000000000 */
[----:B------:R-:W-:Y:S02]  /*0360*/  VIADD R33, R39, 0xfff00000 ;  /* 0xfff0000027217836 */ /* 0x000fe40000000000 */
[----:B------:R-:W-:-:S04]  /*0370*/  IMAD.MOV.U32 R32, RZ, RZ, R38 ;  /* 0x000000ffff207224 */ /* 0x000fc800078e0026 */
[----:B------:R-:W-:-:S08]  /*0380*/  DFMA R42, R34, -R34, R4 ;  /* 0x80000022222a722b */ /* 0x000fd00000000004 */
[----:B------:R-:W-:Y:S01]  /*0390*/  DFMA R36, R42, R32, R34 ;  /* 0x000000202a24722b */ /* 0x000fe20000000022 */
[----:B------:R-:W-:Y:S10]  /*03a0*/  @!P1 BRA `(.L_x_40) ;  /* 0x0000000000189947 */ /* 0x000ff40003800000 */
[----:B------:R-:W-:Y:S01]  /*03b0*/  MOV R3, R5 ;  /* 0x0000000500037202 */ /* 0x000fe20000000f00 */
[----:B------:R-:W-:Y:S01]  /*03c0*/  IMAD.MOV.U32 R37, RZ, RZ, R43 ;  /* 0x000000ffff257224 */ /* 0x000fe200078e002b */
[----:B------:R-:W-:Y:S01]  /*03d0*/  MOV R40, 0x410 ;  /* 0x0000041000287802 */ /* 0x000fe20000000f00 */
[----:B------:R-:W-:Y:S02]  /*03e0*/  IMAD.MOV.U32 R36, RZ, RZ, R30 ;  /* 0x000000ffff247224 */ /* 0x000fe400078e001e */
[----:B------:R-:W-:-:S07]  /*03f0*/  IMAD.MOV.U32 R39, RZ, RZ, R33 ;  /* 0x000000ffff277224 */ /* 0x000fce00078e0021 */
[----:B-1----:R-:W-:Y:S05]  /*0400*/  CALL.REL.NOINC `($__internal_4_$__cuda_sm20_dsqrt_rn_f64_mediumpath_v1) ;  /* 0x0000001c00ac7944 */ /* 0x002fea0003c00000 */
.L_x_40:
[----:B------:R-:W-:Y:S01]  /*0410*/  MOV R26, RZ ;  /* 0x000000ff001a7202 */ /* 0x000fe20000000f00 */
[----:B------:R-:W-:Y:S01]  /*0420*/  IMAD.MOV.U32 R4, RZ, RZ, 0x1 ;  /* 0x00000001ff047424 */ /* 0x000fe200078e00ff */
[----:B------:R-:W-:Y:S01]  /*0430*/  FSETP.GEU.AND P1, PT, |R9|, 6.5827683646048100446e-37, PT ;  /* 0x036000000900780b */ /* 0x000fe20003f2e200 */
[----:B------:R-:W-:Y:S03]  /*0440*/  BSSY.RECONVERGENT B0, `(.L_x_39) ;  /* 0x0000014000007945 */ /* 0x000fe60003800200 */
[----:B------:R-:W-:-:S06]  /*0450*/  DFMA R36, R36, R26, R24 ;  /* 0x0000001a2424722b */ /* 0x000fcc0000000018 */
        /* <DEDUP_REMOVED lines=14> */
[----:B------:R-:W-:-:S07]  /*0540*/  IMAD.MOV.U32 R39, RZ, RZ, R9 ;  /* 0x000000ffff277224 */ /* 0x000fce00078e0009 */
[----:B-1----:R-:W-:Y:S05]  /*0550*/  CALL.REL.NOINC `($__internal_3_$__cuda_sm20_div_rn_f64_full) ;  /* 0x0000001400f07944 */ /* 0x002fea0003c00000 */
[----:B------:R-:W-:Y:S01]  /*0560*/  MOV R4, R42 ;  /* 0x0000002a00047202 */ /* 0x000fe20000000f00 */
[----:B------:R-:W-:-:S07]  /*0570*/  IMAD.MOV.U32 R5, RZ, RZ, R43 ;  /* 0x000000ffff057224 */ /* 0x000fce00078e002b */
.L_x_41:
[----:B------:R-:W-:Y:S05]  /*0580*/  BSYNC.RECONVERGENT B0 ;  /* 0x0000000000007941 */ /* 0x000fea0003800200 */
.L_x_39:
[----:B------:R-:W0:Y:S01]  /*0590*/  LDCU.64 UR12, c[0x0][0x380] ;  /* 0x00007000ff0c77ac */ /* 0x000e220008000a00 */
[----:B-1----:R-:W-:Y:S01]  /*05a0*/  VIADD R3, R2, UR5 ;  /* 0x0000000502037c36 */ /* 0x002fe20008000000 */
[----:B------:R-:W-:Y:S01]  /*05b0*/  DADD R6, R6, -R4 ;  /* 0x0000000006067229 */ /* 0x000fe20000000804 */
[----:B------:R-:W1:Y:S01]  /*05c0*/  LDCU UR20, c[0x0][0x398] ;  /* 0x00007300ff1477ac */ /* 0x000e620008000800 */
[----:B------:R-:W2:Y:S01]  /*05d0*/  LDCU.64 UR10, c[0x0][0x388] ;  /* 0x00007100ff0a77ac */ /* 0x000ea20008000a00 */
[----:B------:R-:W-:Y:S02]  /*05e0*/  UIADD3 UR16, UPT, UPT, UR18, -0x3, UR19 ;  /* 0xfffffffd12107890 */ /* 0x000fe4000fffe013 */
[----:B------:R-:W-:Y:S01]  /*05f0*/  UIADD3 UR17, UPT, UPT, UR19, -0x1, UR5 ;  /* 0xffffffff13117890 */ /* 0x000fe2000fffe005 */
[----:B------:R-:W3:Y:S01]  /*0600*/  LDCU.128 UR24, c[0x0][0x380] ;  /* 0x00007000ff1877ac */ /* 0x000ee20008000c00 */
[----:B0-----:R-:W-:Y:S01]  /*0610*/  MOV R9, UR13 ;  /* 0x0000000d00097c02 */ /* 0x001fe20008000f00 */
[----:B------:R-:W-:-:S04]  /*0620*/  IMAD.U32 R8, RZ, RZ, UR12 ;  /* 0x0000000cff087e24 */ /* 0x000fc8000f8e00ff */
[----:B------:R-:W-:-:S05]  /*0630*/  IMAD.WIDE.U32 R8, R3, 0x8, R8 ;  /* 0x0000000803087825 */ /* 0x000fca00078e0008 */
[----:B------:R-:W4:Y:S01]  /*0640*/  LDG.E.64 R24, desc[UR30][R8.64] ;  /* 0x0000001e08187981 */ /* 0x000f22000c1e1b00 */
[----:B------:R-:W-:Y:S01]  /*0650*/  UIMAD.WIDE.U32 UR14, UR5, 0x8, UR12 ;  /* 0x00000008050e78a5 */ /* 0x000fe2000f8e000c */
[----:B-1----:R-:W-:Y:S01]  /*0660*/  IMAD.U32 R3, RZ, RZ, UR20 ;  /* 0x00000014ff037e24 */ /* 0x002fe2000f8e00ff */
[----:B--2---:R-:W-:Y:S02]  /*0670*/  UIMAD.WIDE UR10, UR16, 0x8, UR10 ;  /* 0x00000008100a78a5 */ /* 0x004fe4000f8e020a */
[----:B------:R-:W-:Y:S01]  /*0680*/  UIADD3 UR16, UP0, UPT, UR14, 0x8, URZ ;  /* 0x000000080e107890 */ /* 0x000fe2000ff1e0ff */
[----:B------:R-:W-:Y:S01]  /*0690*/  IMAD R0, R3, UR5, R2 ;  /* 0x0000000503007c24 */ /* 0x000fe2000f8e0202 */
[----:B------:R-:W-:Y:S02]  /*06a0*/  UIMAD.WIDE UR12, UR17, 0x8, UR12 ;  /* 0x00000008110c78a5 */ /* 0x000fe4000f8e020c */
[----:B------:R-:W-:Y:S01]  /*06b0*/  UIADD3.X UR17, UPT, UPT, URZ, UR15, URZ, UP0, !UPT ;  /* 0x0000000fff117290 */ /* 0x000fe200087fe4ff */
[----:B------:R-:W-:Y:S01]  /*06c0*/  UMOV UR33, 0x1 ;  /* 0x0000000100217882 */ /* 0x000fe20000000000 */
[----:B------:R-:W-:Y:S01]  /*06d0*/  UMOV UR28, UR5 ;  /* 0x00000005001c7c82 */ /* 0x000fe20008000000 */
[----:B------:R-:W-:Y:S01]  /*06e0*/  UMOV UR29, UR18 ;  /* 0x00000012001d7c82 */ /* 0x000fe20008000000 */
[----:B----4-:R-:W-:-:S07]  /*06f0*/  DADD R24, -R6, R24 ;  /* 0x0000000006187229 */ /* 0x010fce0000000118 */
[----:B------:R0:W-:Y:S02]  /*0700*/  STG.E.64 desc[UR30][R8.64], R24 ;  /* 0x0000001808007986 */ /* 0x0001e4000c101b1e */
[----:B0-----:R-:W-:Y:S01]  /*0710*/  CS2R R8, SRZ ;  /* 0x0000000000087805 */ /* 0x001fe2000001ff00 */
[----:B---3--:R-:W-:Y:S06]  /*0720*/  BAR.SYNC.DEFER_BLOCKING 0x0 ;  /* 0x0000000000007b1d */ /* 0x008fec0000010000 */
.L_x_53:
[----:B------:R-:W-:Y:S01]  /*0730*/  ISETP.NE.AND P0, PT, R2, RZ, PT ;  /* 0x000000ff0200720c */ /* 0x000fe20003f05270 */
[----:B------:R-:W-:-:S12]  /*0740*/  BSSY.RECONVERGENT B0, `(.L_x_42) ;  /* 0x0000127000007945 */ /* 0x000fd80003800200 */
[----:B0-----:R-:W-:Y:S05]  /*0750*/  @P0 BRA `(.L_x_43) ;  /* 0x0000001000940947 */ /* 0x001fea0003800000 */
[----:B------:R-:W0:Y:S01]  /*0760*/  LDC.64 R32, c[0x0][0x388] ;  /* 0x0000e200ff207b82 */ /* 0x000e220000000a00 */
[----:B------:R-:W-:-:S07]  /*0770*/  IMAD.U32 R3, RZ, RZ, UR29 ;  /* 0x0000001dff037e24 */ /* 0x000fce000f8e00ff */
[----:B------:R-:W1:Y:S01]  /*0780*/  LDC.64 R26, c[0x0][0x380] ;  /* 0x0000e000ff1a7b82 */ /* 0x000e620000000a00 */
[----:B0-----:R-:W-:-:S04]  /*0790*/  IMAD.WIDE R32, R3, 0x8, R32 ;  /* 0x0000000803207825 */ /* 0x001fc800078e0220 */
[----:B------:R-:W-:Y:S01]  /*07a0*/  IMAD.U32 R3, RZ, RZ, UR28 ;  /* 0x0000001cff037e24 */ /* 0x000fe2000f8e00ff */
[----:B------:R-:W2:Y:S03]  /*07b0*/  LDG.E.64 R30, desc[UR30][R32.64] ;  /* 0x0000001e201e7981 */ /* 0x000ea6000c1e1b00 */
[----:B-1----:R-:W-:-:S05]  /*07c0*/  IMAD.WIDE.U32 R26, R3, 0x8, R26 ;  /* 0x00000008031a7825 */ /* 0x002fca00078e001a */
[----:B------:R-:W3:Y:S01]  /*07d0*/  LDG.E.64 R24, desc[UR30][R26.64] ;  /* 0x0000001e1a187981 */ /* 0x000ee2000c1e1b00 */
[----:B------:R-:W-:Y:S02]  /*07e0*/  IMAD.MOV.U32 R34, RZ, RZ, 0x0 ;  /* 0x00000000ff227424 */ /* 0x000fe400078e00ff */
[----:B------:R-:W-:Y:S01]  /*07f0*/  IMAD.MOV.U32 R35, RZ, RZ, 0x3fd80000 ;  /* 0x3fd80000ff237424 */ /* 0x000fe200078e00ff */
[----:B--2---:R-:W-:-:S08]  /*0800*/  DMUL R42, R30, R30 ;  /* 0x0000001e1e2a7228 */ /* 0x004fd00000000000 */
[C---:B---3--:R-:W-:Y:S02]  /*0810*/  DFMA R42, R24.reuse, R24, R42 ;  /* 0x00000018182a722b */ /* 0x048fe4000000002a */
[C---:B------:R-:W-:Y:S02]  /*0820*/  DSETP.GEU.AND P1, PT, R24.reuse, RZ, PT ;  /* 0x000000ff1800722a */ /* 0x040fe40003f2e000 */
[----:B------:R-:W-:Y:S02]  /*0830*/  DSETP.GT.AND P0, PT, R24, RZ, PT ;  /* 0x000000ff1800722a */ /* 0x000fe40003f04000 */
[----:B------:R-:W0:Y:S02]  /*0840*/  MUFU.RSQ64H R37, R43 ;  /* 0x0000002b00257308 */ /* 0x000e240000001c00 */
[----:B------:R-:W-:Y:S02]  /*0850*/  FSEL R41, RZ, -1.875, P1 ;  /* 0xbff00000ff297808 */ /* 0x000fe40000800000 */
[----:B------:R-:W-:-:S02]  /*0860*/  IADD3 R36, PT, PT, R43, -0x3500000, RZ ;  /* 0xfcb000002b247810 */ /* 0x000fc40007ffe0ff */
[----:B------:R-:W-:Y:S02]  /*0870*/  FSEL R41, R41, 1.875, !P0 ;  /* 0x3ff0000029297808 */ /* 0x000fe40004000000 */
[----:B------:R-:W-:Y:S02]  /*0880*/  ISETP.GE.U32.AND P1, PT, R36, 0x7ca00000, PT ;  /* 0x7ca000002400780c */ /* 0x000fe40003f26070 */
[----:B0-----:R-:W-:-:S08]  /*0890*/  DMUL R4, R36, R36 ;  /* 0x0000002424047228 */ /* 0x001fd00000000000 */
[----:B------:R-:W-:-:S08]  /*08a0*/  DFMA R4, R42, -R4, 1 ;  /* 0x3ff000002a04742b */ /* 0x000fd00000000804 */
[----:B------:R-:W-:Y:S02]  /*08b0*/  DFMA R34, R4, R34, 0.5 ;  /* 0x3fe000000422742b */ /* 0x000fe40000000022 */
[----:B------:R-:W-:-:S08]  /*08c0*/  DMUL R4, R36, R4 ;  /* 0x0000000424047228 */ /* 0x000fd00000000000 */
[----:B------:R-:W-:-:S08]  /*08d0*/  DFMA R38, R34, R4, R36 ;  /* 0x000000042226722b */ /* 0x000fd00000000024 */
[----:B------:R-:W-:Y:S02]  /*08e0*/  DMUL R34, R42, R38 ;  /* 0x000000262a227228 */ /* 0x000fe40000000000 */
[----:B------:R-:W-:Y:S01]  /*08f0*/  VIADD R5, R39, 0xfff00000 ;  /* 0xfff0000027057836 */ /* 0x000fe20000000000 */
[----:B------:R-:W-:-:S05]  /*0900*/  MOV R4, R38 ;  /* 0x0000002600047202 */ /* 0x000fca0000000f00 */
[----:B------:R-:W-:-:S08]  /*0910*/  DFMA R44, R34, -R34, R42 ;  /* 0x80000022222c722b */ /* 0x000fd0000000002a */
[----:B------:R-:W-:Y:S01]  /*0920*/  DFMA R48, R44, R4, R34 ;  /* 0x000000042c30722b */ /* 0x000fe20000000022 */
[----:B------:R-:W-:Y:S10]  /*0930*/  @!P1 BRA `(.L_x_44) ;  /* 0x0000000000249947 */ /* 0x000ff40003800000 */
[----:B------:R-:W-:Y:S01]  /*0940*/  IMAD.MOV.U32 R4, RZ, RZ, R42 ;  /* 0x000000ffff047224 */ /* 0x000fe200078e002a */
[----:B------:R-:W-:Y:S01]  /*0950*/  MOV R37, R45 ;  /* 0x0000002d00257202 */ /* 0x000fe20000000f00 */
[----:B------:R-:W-:Y:S01]  /*0960*/  IMAD.MOV.U32 R3, RZ, RZ, R43 ;  /* 0x000000ffff037224 */ /* 0x000fe200078e002b */
[----:B------:R-:W-:Y:S01]  /*0970*/  MOV R40, 0x9b0 ;  /* 0x000009b000287802 */ /* 0x000fe20000000f00 */
[----:B------:R-:W-:Y:S02]  /*0980*/  IMAD.MOV.U32 R42, RZ, RZ, R44 ;  /* 0x000000ffff2a7224 */ /* 0x000fe400078e002c */
[----:B------:R-:W-:-:S07]  /*0990*/  IMAD.MOV.U32 R39, RZ, RZ, R5 ;  /* 0x000000ffff277224 */ /* 0x000fce00078e0005 */
[----:B------:R-:W-:Y:S05]  /*09a0*/  CALL.REL.NOINC `($__internal_4_$__cuda_sm20_dsqrt_rn_f64_mediumpath_v1) ;  /* 0x0000001800447944 */ /* 0x000fea0003c00000 */
[----:B------:R-:W-:Y:S02]  /*09b0*/  IMAD.MOV.U32 R48, RZ, RZ, R36 ;  /* 0x000000ffff307224 */ /* 0x000fe400078e0024 */
[----:B------:R-:W-:-:S07]  /*09c0*/  IMAD.MOV.U32 R49, RZ, RZ, R37 ;  /* 0x000000ffff317224 */ /* 0x000fce00078e0025 */
.L_x_44:
[----:B------:R-:W-:Y:S01]  /*09d0*/  MOV R40, RZ ;  /* 0x000000ff00287202 */ /* 0x000fe20000000f00 */
[----:B------:R-:W-:Y:S01]  /*09e0*/  IMAD.MOV.U32 R4, RZ, RZ, 0x1 ;  /* 0x00000001ff047424 */ /* 0x000fe200078e00ff */
[----:B------:R-:W-:Y:S01]  /*09f0*/  FSETP.GEU.AND P1, PT, |R25|, 6.5827683646048100446e-37, PT ;  /* 0x036000001900780b */ /* 0x000fe20003f2e200 */
[----:B------:R-:W-:Y:S03]  /*0a00*/  BSSY.RECONVERGENT B1, `(.L_x_45) ;  /* 0x0000016000017945 */ /* 0x000fe60003800200 */
[----:B------:R-:W-:-:S06]  /*0a10*/  DMUL R48, R48, R40 ;  /* 0x0000002830307228 */ /* 0x000fcc0000000000 */
        /* <DEDUP_REMOVED lines=13> */
[----:B------:R-:W-:Y:S01]  /*0af0*/  MOV R36, R48 ;  /* 0x0000003000247202 */ /* 0x000fe20000000f00 */
[----:B------:R-:W-:Y:S01]  /*0b00*/  IMAD.MOV.U32 R39, RZ, RZ, R25 ;  /* 0x000000ffff277224 */ /* 0x000fe200078e0019 */
[----:B------:R-:W-:Y:S01]  /*0b10*/  MOV R4, 0xb40 ;  /* 0x00000b4000047802 */ /* 0x000fe20000000f00 */
[----:B------:R-:W-:-:S07]  /*0b20*/  IMAD.MOV.U32 R37, RZ, RZ, R49 ;  /* 0x000000ffff257224 */ /* 0x000fce00078e0031 */
[----:B------:R-:W-:Y:S05]  /*0b30*/  CALL.REL.NOINC `($__internal_3_$__cuda_sm20_div_rn_f64_full) ;  /* 0x0000001000787944 */ /* 0x000fea0003c00000 */
[----:B------:R-:W-:Y:S02]  /*0b40*/  IMAD.MOV.U32 R4, RZ, RZ, R42 ;  /* 0x000000ffff047224 */ /* 0x000fe400078e002a */
[----:B------:R-:W-:-:S07]  /*0b50*/  IMAD.MOV.U32 R5, RZ, RZ, R43 ;  /* 0x000000ffff057224 */ /* 0x000fce00078e002b */
.L_x_46:
[----:B------:R-:W-:Y:S05]  /*0b60*/  BSYNC.RECONVERGENT B1 ;  /* 0x0000000000017941 */ /* 0x000fea0003800200 */
.L_x_45:
[----:B------:R-:W-:Y:S01]  /*0b70*/  DADD R34, R24, R48 ;  /* 0x0000000018227229 */ /* 0x000fe20000000030 */
[----:B------:R-:W-:Y:S01]  /*0b80*/  MOV R36, 0x1 ;  /* 0x0000000100247802 */ /* 0x000fe20000000f00 */
[----:B------:R-:W0:Y:S01]  /*0b90*/  S2UR UR15, SR_CgaCtaId ;  /* 0x00000000000f79c3 */ /* 0x000e220000008800 */
[----:B------:R-:W-:Y:S01]  /*0ba0*/  DADD R48, R4, 1 ;  /* 0x3ff0000004307429 */ /* 0x000fe20000000000 */
[----:B------:R-:W-:Y:S01]  /*0bb0*/  FSETP.GEU.AND P1, PT, |R31|, 6.5827683646048100446e-37, PT ;  /* 0x036000001f00780b */ /* 0x000fe20003f2e200 */
[----:B------:R-:W-:Y:S01]  /*0bc0*/  UMOV UR14, 0x400 ;  /* 0x00000400000e7882 */ /* 0x000fe20000000000 */
[----:B------:R-:W1:Y:S01]  /*0bd0*/  MUFU.RCP64H R37, R35 ;  /* 0x0000002300257308 */ /* 0x000e620000001800 */
[----:B------:R-:W-:Y:S01]  /*0be0*/  BSSY.RECONVERGENT B1, `(.L_x_47) ;  /* 0x0000016000017945 */ /* 0x000fe20003800200 */
[----:B-1----:R-:W-:Y:S01]  /*0bf0*/  DFMA R38, -R34, R36, 1 ;  /* 0x3ff000002226742b */ /* 0x002fe20000000124 */
[----:B0-----:R-:W-:-:S07]  /*0c00*/  ULEA UR14, UR15, UR14, 0x18 ;  /* 0x0000000e0f0e7291 */ /* 0x001fce000f8ec0ff */
[----:B------:R-:W-:Y:S02]  /*0c10*/  DFMA R38, R38, R38, R38 ;  /* 0x000000262626722b */ /* 0x000fe40000000026 */
[----:B------:R0:W-:Y:S06]  /*0c20*/  STS.64 [UR14], R48 ;  /* 0x00000030ff007988 */ /* 0x0001ec0008000a0e */
        /* <DEDUP_REMOVED lines=8> */
[----:B0-----:R-:W-:Y:S05]  /*0cb0*/  @P0 BRA P1, `(.L_x_48) ;  /* 0x0000000000200947 */ /* 0x001fea0000800000 */
[----:B------:R-:W-:Y:S01]  /*0cc0*/  IMAD.MOV.U32 R36, RZ, RZ, R34 ;  /* 0x000000ffff247224 */ /* 0x000fe200078e0022 */
[----:B------:R-:W-:Y:S01]  /*0cd0*/  MOV R38, R30 ;  /* 0x0000001e00267202 */ /* 0x000fe20000000f00 */
[----:B------:R-:W-:Y:S01]  /*0ce0*/  IMAD.MOV.U32 R37, RZ, RZ, R35 ;  /* 0x000000ffff257224 */ /* 0x000fe200078e0023 */
[----:B------:R-:W-:Y:S01]  /*0cf0*/  MOV R4, 0xd20 ;  /* 0x00000d2000047802 */ /* 0x000fe20000000f00 */
[----:B------:R-:W-:-:S07]  /*0d00*/  IMAD.MOV.U32 R39, RZ, RZ, R31 ;  /* 0x000000ffff277224 */ /* 0x000fce00078e001f */
[----:B------:R-:W-:Y:S05]  /*0d10*/  CALL.REL.NOINC `($__internal_3_$__cuda_sm20_div_rn_f64_full) ;  /* 0x0000001000007944 */ /* 0x000fea0003c00000 */
[----:B------:R-:W-:Y:S01]  /*0d20*/  IMAD.MOV.U32 R4, RZ, RZ, R42 ;  /* 0x000000ffff047224 */ /* 0x000fe200078e002a */
[----:B------:R-:W-:-:S07]  /*0d30*/  MOV R5, R43 ;  /* 0x0000002b00057202 */ /* 0x000fce0000000f00 */
.L_x_48:
[----:B------:R-:W-:Y:S05]  /*0d40*/  BSYNC.RECONVERGENT B1 ;  /* 0x0000000000017941 */ /* 0x000fea0003800200 */
.L_x_47:
[----:B------:R-:W-:-:S06]  /*0d50*/  UISETP.NE.AND UP0, UPT, UR33, 0x1, UPT ;  /* 0x000000012100788c */ /* 0x000fcc000bf05270 */
[----:B------:R-:W-:-:S05]  /*0d60*/  PLOP3.LUT P0, PT, PT, PT, UP0, 0x80, 0x8 ;  /* 0x000000000008781c */ /* 0x000fca0003f0f008 */
[----:B------:R-:W0:Y:S02]  /*0d70*/  @!UP0 LDCU.128 UR20, c[0x0][0x380] ;  /* 0x00007000ff1487ac */ /* 0x000e240008000c00 */
[----:B0-----:R-:W-:Y:S02]  /*0d80*/  @!UP0 UIMAD.WIDE.U32 UR14, UR18, 0x8, UR22 ;  /* 0x00000008120e88a5 */ /* 0x001fe4000f8e0016 */
[----:B------:R-:W-:-:S04]  /*0d90*/  @!UP0 UIMAD.WIDE.U32 UR20, UR5, 0x8, UR20 ;  /* 0x00000008051488a5 */ /* 0x000fc8000f8e0014 */
[----:B------:R-:W-:Y:S01]  /*0da0*/  MOV R36, UR14 ;  /* 0x0000000e00247c02 */ /* 0x000fe20008000f00 */
[----:B------:R-:W-:Y:S01]  /*0db0*/  IMAD.U32 R37, RZ, RZ, UR15 ;  /* 0x0000000fff257e24 */ /* 0x000fe2000f8e00ff */
[----:B------:R-:W-:Y:S01]  /*0dc0*/  MOV R45, UR21 ;  /* 0x00000015002d7c02 */ /* 0x000fe20008000f00 */
[----:B------:R-:W-:Y:S02]  /*0dd0*/  IMAD.U32 R42, RZ, RZ, UR20 ;  /* 0x00000014ff2a7e24 */ /* 0x000fe4000f8e00ff */
[----:B------:R-:W-:Y:S02]  /*0de0*/  IMAD.U32 R43, RZ, RZ, UR21 ;  /* 0x00000015ff2b7e24 */ /* 0x000fe4000f8e00ff */
[----:B------:R-:W-:Y:S01]  /*0df0*/  IMAD.U32 R44, RZ, RZ, UR20 ;  /* 0x00000014ff2c7e24 */ /* 0x000fe2000f8e00ff */
[----:B------:R-:W2:Y:S01]  /*0e00*/  @!P0 LDG.E.64 R36, desc[UR30][R36.64] ;  /* 0x0000001e24248981 */ /* 0x000ea2000c1e1b00 */
[----:B------:R-:W-:Y:S02]  /*0e10*/  IMAD.U32 R46, RZ, RZ, UR14 ;  /* 0x0000000eff2e7e24 */ /* 0x000fe4000f8e00ff */
[----:B------:R-:W-:Y:S01]  /*0e20*/  IMAD.U32 R47, RZ, RZ, UR15 ;  /* 0x0000000fff2f7e24 */ /* 0x000fe2000f8e00ff */
[----:B------:R-:W2:Y:S04]  /*0e30*/  @!P0 LDG.E.64 R34, desc[UR30][R42.64] ;  /* 0x0000001e2a228981 */ /* 0x000ea8000c1e1b00 */
[----:B------:R-:W3:Y:S04]  /*0e40*/  @!P0 LDG.E.64 R38, desc[UR30][R44.64+0x8] ;  /* 0x0000081e2c268981 */ /* 0x000ee8000c1e1b00 */
[----:B------:R-:W4:Y:S01]  /*0e50*/  @!P0 LDG.E.64 R40, desc[UR30][R46.64+0x8] ;  /* 0x0000081e2e288981 */ /* 0x000f22000c1e1b00 */
[----:B------:R-:W0:Y:S01]  /*0e60*/  S2UR UR15, SR_CgaCtaId ;  /* 0x00000000000f79c3 */ /* 0x000e220000008800 */
[----:B------:R-:W-:-:S02]  /*0e70*/  UMOV UR14, 0x400 ;  /* 0x00000400000e7882 */ /* 0x000fc40000000000 */
[----:B0-----:R-:W-:-:S09]  /*0e80*/  ULEA UR14, UR15, UR14, 0x18 ;  /* 0x0000000e0f0e7291 */ /* 0x001fd2000f8ec0ff */
[----:B------:R0:W-:Y:S01]  /*0e90*/  STS.64 [UR14+0x8], R4 ;  /* 0x00000804ff007988 */ /* 0x0001e20008000a0e */
[----:B------:R-:W-:Y:S01]  /*0ea0*/  @!P0 MOV R16, 0x0 ;  /* 0x0000000000108802 */ /* 0x000fe20000000f00 */
[----:B------:R-:W-:Y:S01]  /*0eb0*/  @!P0 IMAD.MOV.U32 R17, RZ, RZ, 0x3ff00000 ;  /* 0x3ff00000ff118424 */ /* 0x000fe200078e00ff */
[----:B------:R-:W-:Y:S01]  /*0ec0*/  @!P0 CS2R R18, SRZ ;  /* 0x0000000000128805 */ /* 0x000fe2000001ff00 */
[----:B------:R-:W-:Y:S01]  /*0ed0*/  @!P0 IMAD.MOV.U32 R20, RZ, RZ, R4 ;  /* 0x000000ffff148224 */ /* 0x000fe200078e0004 */
[----:B------:R-:W-:Y:S02]  /*0ee0*/  @!P0 MOV R21, R5 ;  /* 0x0000000500158202 */ /* 0x000fe40000000f00 */
[----:B------:R-:W-:Y:S02]  /*0ef0*/  @!P0 CS2R R22, SRZ ;  /* 0x0000000000168805 */ /* 0x000fe4000001ff00 */
[----:B------:R-:W-:Y:S01]  /*0f00*/  @!P0 CS2R R28, SRZ ;  /* 0x00000000001c8805 */ /* 0x000fe2000001ff00 */
[----:B--2---:R-:W-:-:S02]  /*0f10*/  @!P0 DFMA R34, R36, R4, R34 ;  /* 0x000000042422822b */ /* 0x004fc40000000022 */
[-C--:B---3--:R-:W-:Y:S02]  /*0f20*/  @!P0 DFMA R38, R38, R4.reuse, R36 ;  /* 0x000000042626822b */ /* 0x088fe40000000024 */
[----:B----4-:R-:W-:-:S04]  /*0f30*/  @!P0 DMUL R40, R40, R4 ;  /* 0x0000000428288228 */ /* 0x010fc80000000000 */
[C---:B------:R-:W-:Y:S02]  /*0f40*/  @!P0 DMUL R10, R48.reuse, -R34 ;  /* 0x80000022300a8228 */ /* 0x040fe40000000000 */
[C---:B------:R-:W-:Y:S02]  /*0f50*/  @!P0 DMUL R12, R48.reuse, -R38 ;  /* 0x80000026300c8228 */ /* 0x040fe40000000000 */
[----:B------:R-:W-:Y:S01]  /*0f60*/  @!P0 DMUL R14, R48, -R40 ;  /* 0x80000028300e8228 */ /* 0x000fe20000000000 */
[----:B0-----:R-:W-:Y:S10]  /*0f70*/  BRA.U !UP0, `(.L_x_49) ;  /* 0x0000000108cc7547 */ /* 0x001ff4000b800000 */
[----:B------:R-:W-:Y:S02]  /*0f80*/  UIADD3 UR14, UPT, UPT, UR33, -0x1, URZ ;  /* 0xffffffff210e7890 */ /* 0x000fe4000fffe0ff */
[----:B------:R-:W-:-:S04]  /*0f90*/  UIADD3 UR15, UPT, UPT, UR19, -0x2, URZ ;  /* 0xfffffffe130f7890 */ /* 0x000fc8000fffe0ff */
[----:B------:R-:W-:-:S09]  /*0fa0*/  UISETP.GE.AND UP1, UPT, UR14, UR15, UPT ;  /* 0x0000000f0e00728c */ /* 0x000fd2000bf26270 */
[----:B------:R-:W-:Y:S05]  /*0fb0*/  BRA.U UP1, `(.L_x_50) ;  /* 0x0000000101507547 */ /* 0x000fea000b800000 */
[----:B------:R-:W-:Y:S01]  /*0fc0*/  IMAD.U32 R28, RZ, RZ, UR16 ;  /* 0x00000010ff1c7e24 */ /* 0x000fe2000f8e00ff */
[----:B------:R-:W2:Y:S01]  /*0fd0*/  LDG.E.64 R10, desc[UR30][R32.64+-0x8] ;  /* 0xfffff81e200a7981 */ /* 0x000ea2000c1e1b00 */
[----:B------:R-:W-:-:S03]  /*0fe0*/  IMAD.U32 R29, RZ, RZ, UR17 ;  /* 0x00000011ff1d7e24 */ /* 0x000fc6000f8e00ff */
[----:B------:R-:W3:Y:S04]  /*0ff0*/  LDG.E.64 R16, desc[UR30][R32.64+0x8] ;  /* 0x0000081e20107981 */ /* 0x000ee8000c1e1b00 */
[----:B------:R0:W4:Y:S01]  /*1000*/  LDG.E.64 R14, desc[UR30][R28.64] ;  /* 0x0000001e1c0e7981 */ /* 0x000122000c1e1b00 */
[----:B------:R-:W-:Y:S01]  /*1010*/  DFMA R12, R30, R4, R24 ;  /* 0x000000041e0c722b */ /* 0x000fe20000000018 */
[----:B------:R-:W-:Y:S01]  /*1020*/  HFMA2 R21, -RZ, RZ, 1.984375, 0 ;  /* 0x3ff00000ff157431 */ /* 0x000fe200000001ff */
[----:B------:R-:W-:Y:S01]  /*1030*/  MOV R22, R4 ;  /* 0x0000000400167202 */ /* 0x000fe20000000f00 */
[----:B------:R-:W-:Y:S02]  /*1040*/  IMAD.MOV.U32 R23, RZ, RZ, R5 ;  /* 0x000000ffff177224 */ /* 0x000fe400078e0005 */
[----:B------:R-:W-:-:S03]  /*1050*/  IMAD.MOV.U32 R20, RZ, RZ, 0x0 ;  /* 0x00000000ff147424 */ /* 0x000fc600078e00ff */
[----:B------:R-:W-:Y:S01]  /*1060*/  DMUL R12, R48, -R12 ;  /* 0x8000000c300c7228 */ /* 0x000fe20000000000 */
[----:B0-----:R-:W-:Y:S01]  /*1070*/  CS2R R28, SRZ ;  /* 0x00000000001c7805 */ /* 0x001fe2000001ff00 */
[-C--:B--2---:R-:W-:Y:S02]  /*1080*/  DFMA R10, R8, R4.reuse, R10 ;  /* 0x00000004080a722b */ /* 0x084fe4000000000a */
[-C--:B---3--:R-:W-:Y:S02]  /*1090*/  DMUL R16, R16, R4.reuse ;  /* 0x0000000410107228 */ /* 0x088fe40000000000 */
[----:B----4-:R-:W-:-:S04]  /*10a0*/  DFMA R14, R14, R4, R30 ;  /* 0x000000040e0e722b */ /* 0x010fc8000000001e */
[C---:B------:R-:W-:Y:S02]  /*10b0*/  DMUL R10, R48.reuse, -R10 ;  /* 0x8000000a300a7228 */ /* 0x040fe40000000000 */
[C---:B------:R-:W-:Y:S01]  /*10c0*/  DMUL R18, R48.reuse, -R16 ;  /* 0x8000001030127228 */ /* 0x040fe20000000000 */
[----:B------:R-:W-:Y:S01]  /*10d0*/  CS2R R16, SRZ ;  /* 0x0000000000107805 */ /* 0x000fe2000001ff00 */
[----:B------:R-:W-:Y:S01]  /*10e0*/  DMUL R14, R48, -R14 ;  /* 0x8000000e300e7228 */ /* 0x000fe20000000000 */
[----:B------:R-:W-:Y:S10]  /*10f0*/  BRA `(.L_x_49) ;  /* 0x00000000006c7947 */ /* 0x000ff40003800000 */
.L_x_50:
[----:B------:R-:W-:-:S09]  /*1100*/  UISETP.NE.AND UP1, UPT, UR32, URZ, UPT ;  /* 0x000000ff2000728c */ /* 0x000fd2000bf25270 */
[----:B------:R-:W-:Y:S05]  /*1110*/  BRA.U UP1, `(.L_x_49) ;  /* 0x0000000101647547 */ /* 0x000fea000b800000 */
[----:B------:R-:W-:Y:S01]  /*1120*/  IMAD.U32 R22, RZ, RZ, UR6 ;  /* 0x00000006ff167e24 */ /* 0x000fe2000f8e00ff */
[----:B------:R-:W-:Y:S01]  /*1130*/  MOV R30, UR8 ;  /* 0x00000008001e7c02 */ /* 0x000fe20008000f00 */
[----:B------:R-:W-:Y:S01]  /*1140*/  IMAD.U32 R23, RZ, RZ, UR7 ;  /* 0x00000007ff177e24 */ /* 0x000fe2000f8e00ff */
[----:B------:R-:W-:Y:S01]  /*1150*/  MOV R35, UR13 ;  /* 0x0000000d00237c02 */ /* 0x000fe20008000f00 */
[----:B------:R-:W-:Y:S02]  /*1160*/  IMAD.U32 R31, RZ, RZ, UR9 ;  /* 0x00000009ff1f7e24 */ /* 0x000fe4000f8e00ff */
[----:B------:R-:W-:Y:S01]  /*1170*/  IMAD.U32 R34, RZ, RZ, UR12 ;  /* 0x0000000cff227e24 */ /* 0x000fe2000f8e00ff */
[----:B------:R0:W2:Y:S01]  /*1180*/  LDG.E.64 R12, desc[UR30][R22.64+-0x10] ;  /* 0xfffff01e160c7981 */ /* 0x0000a2000c1e1b00 */
[----:B------:R-:W-:Y:S02]  /*1190*/  IMAD.U32 R20, RZ, RZ, UR10 ;  /* 0x0000000aff147e24 */ /* 0x000fe4000f8e00ff */
[----:B------:R-:W-:Y:S01]  /*11a0*/  IMAD.U32 R21, RZ, RZ, UR11 ;  /* 0x0000000bff157e24 */ /* 0x000fe2000f8e00ff */
[----:B------:R-:W2:Y:S04]  /*11b0*/  LDG.E.64 R14, desc[UR30][R30.64+-0x10] ;  /* 0xfffff01e1e0e7981 */ /* 0x000ea8000c1e1b00 */
[----:B------:R-:W3:Y:S04]  /*11c0*/  LDG.E.64 R16, desc[UR30][R34.64] ;  /* 0x0000001e22107981 */ /* 0x000ee8000c1e1b00 */
[----:B------:R1:W4:Y:S01]  /*11d0*/  LDG.E.64 R10, desc[UR30][R20.64] ;  /* 0x0000001e140a7981 */ /* 0x000322000c1e1b00 */
[----:B------:R-:W-:Y:S01]  /*11e0*/  MOV R28, R4 ;  /* 0x00000004001c7202 */ /* 0x000fe20000000f00 */
[----:B------:R-:W-:Y:S01]  /*11f0*/  IMAD.MOV.U32 R29, RZ, RZ, R5 ;  /* 0x000000ffff1d7224 */ /* 0x000fe200078e0005 */
[----:B0-----:R-:W-:Y:S01]  /*1200*/  MOV R23, 0x3ff00000 ;  /* 0x3ff0000000177802 */ /* 0x001fe20000000f00 */
[----:B------:R-:W-:Y:S01]  /*1210*/  IMAD.MOV.U32 R22, RZ, RZ, 0x0 ;  /* 0x00000000ff167424 */ /* 0x000fe200078e00ff */
[----:B-1----:R-:W-:Y:S01]  /*1220*/  CS2R R20, SRZ ;  /* 0x0000000000147805 */ /* 0x002fe2000001ff00 */
[----:B--2---:R-:W-:-:S02]  /*1230*/  DFMA R12, R14, R4, R12 ;  /* 0x000000040e0c722b */ /* 0x004fc4000000000c */
[-C--:B---3--:R-:W-:Y:S02]  /*1240*/  DFMA R16, R16, R4.reuse, R14 ;  /* 0x000000041010722b */ /* 0x088fe4000000000e */
[----:B----4-:R-:W-:-:S04]  /*1250*/  DFMA R10, R8, R4, R10 ;  /* 0x00000004080a722b */ /* 0x010fc8000000000a */
[C---:B------:R-:W-:Y:S02]  /*1260*/  DMUL R14, R48.reuse, -R12 ;  /* 0x8000000c300e7228 */ /* 0x040fe40000000000 */
[C---:B------:R-:W-:Y:S01]  /*1270*/  DMUL R18, R48.reuse, -R16 ;  /* 0x8000001030127228 */ /* 0x040fe20000000000 */
[----:B------:R-:W-:Y:S01]  /*1280*/  CS2R R16, SRZ ;  /* 0x0000000000107805 */ /* 0x000fe2000001ff00 */
[----:B------:R-:W-:Y:S01]  /*1290*/  DMUL R12, R48, -R10 ;  /* 0x8000000a300c7228 */ /* 0x000fe20000000000 */
[----:B------:R-:W-:-:S10]  /*12a0*/  CS2R R10, SRZ ;  /* 0x00000000000a7805 */ /* 0x000fd4000001ff00 */
.L_x_49:
[----:B------:R-:W-:Y:S02]  /*12b0*/  DMUL R4, R12, R20 ;  /* 0x000000140c047228 */ /* 0x000fe40000000000 */
[----:B------:R-:W-:-:S06]  /*12c0*/  DMUL R48, R48, -0.5 ;  /* 0xbfe0000030307828 */ /* 0x000fcc0000000000 */
[----:B------:R-:W-:-:S08]  /*12d0*/  DFMA R4, R10, R16, R4 ;  /* 0x000000100a04722b */ /* 0x000fd00000000004 */
[----:B------:R-:W-:-:S08]  /*12e0*/  DFMA R4, R14, R22, R4 ;  /* 0x000000160e04722b */ /* 0x000fd00000000004 */
[----:B------:R-:W-:-:S08]  /*12f0*/  DFMA R4, R18, R28, R4 ;  /* 0x0000001c1204722b */ /* 0x000fd00000000004 */
[----:B------:R-:W-:-:S08]  /*1300*/  DMUL R48, R48, R4 ;  /* 0x0000000430307228 */ /* 0x000fd00000000000 */
[-C--:B------:R-:W-:Y:S02]  /*1310*/  DFMA R4, R16, R48.reuse, R10 ;  /* 0x000000301004722b */ /* 0x080fe4000000000a */
[-C--:B------:R-:W-:Y:S02]  /*1320*/  DFMA R34, R20, R48.reuse, R12 ;  /* 0x000000301422722b */ /* 0x080fe4000000000c */
[-C--:B------:R-:W-:Y:S02]  /*1330*/  DFMA R30, R22, R48.reuse, R14 ;  /* 0x00000030161e722b */ /* 0x080fe4000000000e */
[----:B------:R-:W-:Y:S01]  /*1340*/  DFMA R36, R28, R48, R18 ;  /* 0x000000301c24722b */ /* 0x000fe20000000012 */
[----:B------:R-:W-:Y:S10]  /*1350*/  BRA.U UP0, `(.L_x_51) ;  /* 0x0000000100947547 */ /* 0x000ff4000b800000 */
[----:B------:R-:W-:-:S06]  /*1360*/  UIMAD.WIDE.U32 UR14, UR5, 0x8, UR24 ;  /* 0x00000008050e78a5 */ /* 0x000fcc000f8e0018 */
[----:B------:R-:W-:Y:S02]  /*1370*/  IMAD.U32 R26, RZ, RZ, UR14 ;  /* 0x0000000eff1a7e24 */ /* 0x000fe4000f8e00ff */
[----:B------:R-:W-:-:S05]  /*1380*/  IMAD.U32 R27, RZ, RZ, UR15 ;  /* 0x0000000fff1b7e24 */ /* 0x000fca000f8e00ff */
[----:B------:R-:W2:Y:S01]  /*1390*/  LDG.E.64 R8, desc[UR30][R26.64] ;  /* 0x0000001e1a087981 */ /* 0x000ea2000c1e1b00 */
[----:B------:R-:W-:Y:S01]  /*13a0*/  MOV R32, UR14 ;  /* 0x0000000e00207c02 */ /* 0x000fe20008000f00 */
[----:B------:R-:W-:Y:S01]  /*13b0*/  IMAD.U32 R33, RZ, RZ, UR15 ;  /* 0x0000000fff217e24 */ /* 0x000fe2000f8e00ff */
[----:B------:R-:W-:Y:S01]  /*13c0*/  MOV R37, UR15 ;  /* 0x0000000f00257c02 */ /* 0x000fe20008000f00 */
[----:B------:R-:W-:Y:S01]  /*13d0*/  IMAD.U32 R36, RZ, RZ, UR14 ;  /* 0x0000000eff247e24 */ /* 0x000fe2000f8e00ff */
[----:B--2---:R-:W-:-:S08]  /*13e0*/  DFMA R8, R16, R4, R8 ;  /* 0x000000041008722b */ /* 0x004fd00000000008 */
[----:B------:R-:W-:-:S07]  /*13f0*/  DFMA R8, R16, R4, R8 ;  /* 0x000000041008722b */ /* 0x000fce0000000008 */
[----:B------:R0:W-:Y:S04]  /*1400*/  STG.E.64 desc[UR30][R32.64], R8 ;  /* 0x0000000820007986 */ /* 0x0001e8000c101b1e */
[----:B------:R-:W2:Y:S01]  /*1410*/  LDG.E.64 R24, desc[UR30][R36.64+0x8] ;  /* 0x0000081e24187981 */ /* 0x000ea2000c1e1b00 */
[----:B------:R-:W-:Y:S01]  /*1420*/  UIMAD.WIDE.U32 UR20, UR18, 0x8, UR26 ;  /* 0x00000008121478a5 */ /* 0x000fe2000f8e001a */
[----:B------:R-:W-:Y:S02]  /*1430*/  IMAD.U32 R38, RZ, RZ, UR14 ;  /* 0x0000000eff267e24 */ /* 0x000fe4000f8e00ff */
[----:B------:R-:W-:-:S03]  /*1440*/  IMAD.U32 R39, RZ, RZ, UR15 ;  /* 0x0000000fff277e24 */ /* 0x000fc6000f8e00ff */
[----:B------:R-:W-:Y:S01]  /*1450*/  MOV R40, UR20 ;  /* 0x0000001400287c02 */ /* 0x000fe20008000f00 */
[----:B------:R-:W-:Y:S01]  /*1460*/  IMAD.U32 R41, RZ, RZ, UR21 ;  /* 0x00000015ff297e24 */ /* 0x000fe2000f8e00ff */
[----:B--2---:R-:W-:-:S08]  /*1470*/  DFMA R24, R20, R34, R24 ;  /* 0x000000221418722b */ /* 0x004fd00000000018 */
[----:B------:R-:W-:-:S07]  /*1480*/  DFMA R24, R20, R34, R24 ;  /* 0x000000221418722b */ /* 0x000fce0000000018 */
[----:B------:R2:W-:Y:S04]  /*1490*/  STG.E.64 desc[UR30][R38.64+0x8], R24 ;  /* 0x0000081826007986 */ /* 0x0005e8000c101b1e */
[----:B------:R-:W3:Y:S01]  /*14a0*/  LDG.E.64 R26, desc[UR30][R40.64] ;  /* 0x0000001e281a7981 */ /* 0x000ee2000c1e1b00 */
[----:B------:R-:W-:Y:S01]  /*14b0*/  IMAD.U32 R42, RZ, RZ, UR20 ;  /* 0x00000014ff2a7e24 */ /* 0x000fe2000f8e00ff */
[----:B------:R-:W-:Y:S01]  /*14c0*/  MOV R43, UR21 ;  /* 0x00000015002b7c02 */ /* 0x000fe20008000f00 */
[----:B------:R-:W-:Y:S02]  /*14d0*/  IMAD.U32 R36, RZ, RZ, UR20 ;  /* 0x00000014ff247e24 */ /* 0x000fe4000f8e00ff */
[----:B------:R-:W-:Y:S01]  /*14e0*/  IMAD.U32 R37, RZ, RZ, UR21 ;  /* 0x00000015ff257e24 */ /* 0x000fe2000f8e00ff */
[----:B---3--:R-:W-:-:S08]  /*14f0*/  DFMA R26, R16, R34, R26 ;  /* 0x00000022101a722b */ /* 0x008fd0000000001a */
[----:B------:R-:W-:-:S07]  /*1500*/  DFMA R26, R20, R4, R26 ;  /* 0x00000004141a722b */ /* 0x000fce000000001a */
[----:B------:R2:W-:Y:S04]  /*1510*/  STG.E.64 desc[UR30][R42.64], R26 ;  /* 0x0000001a2a007986 */ /* 0x0005e8000c101b1e */
[----:B0-----:R-:W3:Y:S02]  /*1520*/  LDG.E.64 R8, desc[UR30][R36.64+0x8] ;  /* 0x0000081e24087981 */ /* 0x001ee4000c1e1b00 */
[----:B---3--:R-:W-:Y:S01]  /*1530*/  DFMA R8, R22, R34, R8 ;  /* 0x000000221608722b */ /* 0x008fe20000000008 */
[----:B------:R-:W-:Y:S01]  /*1540*/  MOV R34, UR20 ;  /* 0x0000001400227c02 */ /* 0x000fe20008000f00 */
[----:B------:R-:W-:-:S06]  /*1550*/  IMAD.U32 R35, RZ, RZ, UR21 ;  /* 0x00000015ff237e24 */ /* 0x000fcc000f8e00ff */
[-C--:B------:R-:W-:Y:S02]  /*1560*/  DFMA R32, R20, R30.reuse, R8 ;  /* 0x0000001e1420722b */ /* 0x080fe40000000008 */
[----:B------:R-:W-:-:S05]  /*1570*/  DMUL R8, R16, R30 ;  /* 0x0000001e10087228 */ /* 0x000fca0000000000 */
[----:B------:R2:W-:Y:S03]  /*1580*/  STG.E.64 desc[UR30][R34.64+0x8], R32 ;  /* 0x0000082022007986 */ /* 0x0005e6000c101b1e */
[----:B------:R-:W-:Y:S01]  /*1590*/  DFMA R8, R22, R4, R8 ;  /* 0x000000041608722b */ /* 0x000fe20000000008 */
[----:B------:R-:W-:Y:S10]  /*15a0*/  BRA `(.L_x_43) ;  /* 0x0000000400007947 */ /* 0x000ff40003800000 */
.L_x_51:
[----:B------:R-:W-:Y:S02]  /*15b0*/  UIADD3 UR14, UPT, UPT, UR33, -0x1, URZ ;  /* 0xffffffff210e7890 */ /* 0x000fe4000fffe0ff */
[----:B------:R-:W-:-:S04]  /*15c0*/  UIADD3 UR15, UPT, UPT, UR19, -0x2, URZ ;  /* 0xfffffffe130f7890 */ /* 0x000fc8000fffe0ff */
[----:B------:R-:W-:-:S09]  /*15d0*/  UISETP.GE.AND UP0, UPT, UR14, UR15, UPT ;  /* 0x0000000f0e00728c */ /* 0x000fd2000bf06270 */
[----:B------:R-:W-:Y:S05]  /*15e0*/  BRA.U UP0, `(.L_x_52) ;  /* 0x0000000100687547 */ /* 0x000fea000b800000 */
[----:B------:R-:W-:Y:S01]  /*15f0*/  DFMA R24, R20, R34, R24 ;  /* 0x000000221418722b */ /* 0x000fe20000000018 */
[----:B------:R-:W-:Y:S01]  /*1600*/  IMAD.U32 R44, RZ, RZ, UR16 ;  /* 0x00000010ff2c7e24 */ /* 0x000fe2000f8e00ff */
[----:B------:R-:W-:-:S06]  /*1610*/  MOV R45, UR17 ;  /* 0x00000011002d7c02 */ /* 0x000fcc0008000f00 */
[----:B------:R-:W-:-:S07]  /*1620*/  DFMA R24, R20, R34, R24 ;  /* 0x000000221418722b */ /* 0x000fce0000000018 */
[----:B------:R-:W-:Y:S04]  /*1630*/  STG.E.64 desc[UR30][R26.64], R24 ;  /* 0x000000181a007986 */ /* 0x000fe8000c101b1e */
[----:B------:R-:W2:Y:S01]  /*1640*/  LDG.E.64 R8, desc[UR30][R44.64] ;  /* 0x0000001e2c087981 */ /* 0x000ea2000c1e1b00 */
[----:B------:R-:W-:Y:S02]  /*1650*/  IMAD.U32 R46, RZ, RZ, UR16 ;  /* 0x00000010ff2e7e24 */ /* 0x000fe4000f8e00ff */
[----:B------:R-:W-:Y:S01]  /*1660*/  IMAD.U32 R47, RZ, RZ, UR17 ;  /* 0x00000011ff2f7e24 */ /* 0x000fe2000f8e00ff */
[----:B--2---:R-:W-:-:S08]  /*1670*/  DFMA R8, R22, R30, R8 ;  /* 0x0000001e1608722b */ /* 0x004fd00000000008 */
[----:B------:R-:W-:-:S07]  /*1680*/  DFMA R8, R22, R30, R8 ;  /* 0x0000001e1608722b */ /* 0x000fce0000000008 */
[----:B------:R0:W-:Y:S04]  /*1690*/  STG.E.64 desc[UR30][R46.64], R8 ;  /* 0x000000082e007986 */ /* 0x0001e8000c101b1e */
[----:B------:R-:W2:Y:S04]  /*16a0*/  LDG.E.64 R40, desc[UR30][R32.64+0x8] ;  /* 0x0000081e20287981 */ /* 0x000ea8000c1e1b00 */
[----:B------:R-:W3:Y:S04]  /*16b0*/  LDG.E.64 R38, desc[UR30][R32.64] ;  /* 0x0000001e20267981 */ /* 0x000ee8000c1e1b00 */
[----:B------:R-:W4:Y:S01]  /*16c0*/  LDG.E.64 R42, desc[UR30][R32.64+-0x8] ;  /* 0xfffff81e202a7981 */ /* 0x000f22000c1e1b00 */
[----:B0-----:R-:W-:-:S08]  /*16d0*/  DMUL R8, R28, R34 ;  /* 0x000000221c087228 */ /* 0x001fd00000000000 */
[-C--:B------:R-:W-:Y:S02]  /*16e0*/  DFMA R8, R20, R36.reuse, R8 ;  /* 0x000000241408722b */ /* 0x080fe40000000008 */
[----:B--2---:R-:W-:Y:S02]  /*16f0*/  DFMA R40, R22, R36, R40 ;  /* 0x000000241628722b */ /* 0x004fe40000000028 */
[----:B---3--:R-:W-:Y:S02]  /*1700*/  DFMA R38, R20, R30, R38 ;  /* 0x0000001e1426722b */ /* 0x008fe40000000026 */
[----:B----4-:R-:W-:-:S04]  /*1710*/  DFMA R42, R16, R34, R42 ;  /* 0x00000022102a722b */ /* 0x010fc8000000002a */
[----:B------:R-:W-:Y:S02]  /*1720*/  DFMA R40, R28, R30, R40 ;  /* 0x0000001e1c28722b */ /* 0x000fe40000000028 */
[----:B------:R-:W-:Y:S02]  /*1730*/  DFMA R38, R22, R34, R38 ;  /* 0x000000221626722b */ /* 0x000fe40000000026 */
[----:B------:R-:W-:-:S03]  /*1740*/  DFMA R42, R20, R4, R42 ;  /* 0x00000004142a722b */ /* 0x000fc6000000002a */
[----:B------:R0:W-:Y:S04]  /*1750*/  STG.E.64 desc[UR30][R32.64+0x8], R40 ;  /* 0x0000082820007986 */ /* 0x0001e8000c101b1e */
[----:B------:R0:W-:Y:S04]  /*1760*/  STG.E.64 desc[UR30][R32.64], R38 ;  /* 0x0000002620007986 */ /* 0x0001e8000c101b1e */
[----:B------:R0:W-:Y:S01]  /*1770*/  STG.E.64 desc[UR30][R32.64+-0x8], R42 ;  /* 0xfffff82a20007986 */ /* 0x0001e2000c101b1e */
[----:B------:R-:W-:Y:S05]  /*1780*/  BRA `(.L_x_43) ;  /* 0x0000000000887947 */ /* 0x000fea0003800000 */
.L_x_52:
[----:B------:R-:W-:-:S09]  /*1790*/  UISETP.NE.AND UP0, UPT, UR32, URZ, UPT ;  /* 0x000000ff2000728c */ /* 0x000fd2000bf05270 */
[----:B------:R-:W-:Y:S05]  /*17a0*/  BRA.U UP0, `(.L_x_43) ;  /* 0x0000000100807547 */ /* 0x000fea000b800000 */
[----:B------:R-:W-:Y:S01]  /*17b0*/  MOV R26, UR6 ;  /* 0x00000006001a7c02 */ /* 0x000fe20008000f00 */
[----:B------:R-:W-:-:S05]  /*17c0*/  IMAD.U32 R27, RZ, RZ, UR7 ;  /* 0x00000007ff1b7e24 */ /* 0x000fca000f8e00ff */
[----:B------:R-:W2:Y:S01]  /*17d0*/  LDG.E.64 R4, desc[UR30][R26.64+-0x10] ;  /* 0xfffff01e1a047981 */ /* 0x000ea2000c1e1b00 */
[----:B------:R-:W-:Y:S01]  /*17e0*/  IMAD.U32 R32, RZ, RZ, UR6 ;  /* 0x00000006ff207e24 */ /* 0x000fe2000f8e00ff */
[----:B------:R-:W-:Y:S01]  /*17f0*/  MOV R33, UR7 ;  /* 0x0000000700217c02 */ /* 0x000fe20008000f00 */
[----:B------:R-:W-:Y:S02]  /*1800*/  IMAD.U32 R38, RZ, RZ, UR12 ;  /* 0x0000000cff267e24 */ /* 0x000fe4000f8e00ff */
[----:B------:R-:W-:Y:S01]  /*1810*/  IMAD.U32 R39, RZ, RZ, UR13 ;  /* 0x0000000dff277e24 */ /* 0x000fe2000f8e00ff */
[----:B--2---:R-:W-:-:S08]  /*1820*/  DFMA R4, R22, R30, R4 ;  /* 0x0000001e1604722b */ /* 0x004fd00000000004 */
[----:B------:R-:W-:-:S07]  /*1830*/  DFMA R4, R22, R30, R4 ;  /* 0x0000001e1604722b */ /* 0x000fce0000000004 */
[----:B------:R0:W-:Y:S04]  /*1840*/  STG.E.64 desc[UR30][R32.64+-0x10], R4 ;  /* 0xfffff00420007986 */ /* 0x0001e8000c101b1e */
        /* <DEDUP_REMOVED lines=9> */
[----:B0-----:R-:W-:Y:S01]  /*18e0*/  MOV R32, UR10 ;  /* 0x0000000a00207c02 */ /* 0x001fe20008000f00 */
[----:B------:R-:W-:Y:S01]  /*18f0*/  IMAD.U32 R33, RZ, RZ, UR11 ;  /* 0x0000000bff217e24 */ /* 0x000fe2000f8e00ff */
[----:B--2---:R-:W-:Y:S01]  /*1900*/  DFMA R26, R22, R36, R26 ;  /* 0x00000024161a722b */ /* 0x004fe2000000001a */
[----:B------:R-:W-:Y:S02]  /*1910*/  IMAD.U32 R36, RZ, RZ, UR8 ;  /* 0x00000008ff247e24 */ /* 0x000fe4000f8e00ff */
[----:B------:R-:W-:-:S05]  /*1920*/  IMAD.U32 R37, RZ, RZ, UR9 ;  /* 0x00000009ff257e24 */ /* 0x000fca000f8e00ff */
[----:B------:R-:W-:-:S07]  /*1930*/  DFMA R26, R28, R30, R26 ;  /* 0x0000001e1c1a722b */ /* 0x000fce000000001a */
[----:B------:R1:W-:Y:S04]  /*1940*/  STG.E.64 desc[UR30][R36.64+-0x10], R26 ;  /* 0xfffff01a24007986 */ /* 0x0003e8000c101b1e */
[----:B------:R-:W2:Y:S02]  /*1950*/  LDG.E.64 R4, desc[UR30][R32.64] ;  /* 0x0000001e20047981 */ /* 0x000ea4000c1e1b00 */
[----:B--2---:R-:W-:Y:S01]  /*1960*/  DFMA R4, R20, R30, R4 ;  /* 0x0000001e1404722b */ /* 0x004fe20000000004 */
[----:B------:R-:W-:Y:S01]  /*1970*/  IMAD.U32 R30, RZ, RZ, UR10 ;  /* 0x0000000aff1e7e24 */ /* 0x000fe2000f8e00ff */
[----:B------:R-:W-:-:S06]  /*1980*/  MOV R31, UR11 ;  /* 0x0000000b001f7c02 */ /* 0x000fcc0008000f00 */
[----:B------:R-:W-:-:S07]  /*1990*/  DFMA R4, R22, R34, R4 ;  /* 0x000000221604722b */ /* 0x000fce0000000004 */
[----:B------:R1:W-:Y:S04]  /*19a0*/  STG.E.64 desc[UR30][R30.64], R4 ;  /* 0x000000041e007986 */ /* 0x0003e8000c101b1e */
.L_x_43:
[----:B------:R-:W-:Y:S05]  /*19b0*/  BSYNC.RECONVERGENT B0 ;  /* 0x0000000000007941 */ /* 0x000fea0003800200 */
.L_x_42:
[----:B-1----:R-:W1:Y:S08]  /*19c0*/  LDC.64 R4, c[0x0][0x390] ;  /* 0x0000e400ff047b82 */ /* 0x002e700000000a00 */
[----:B------:R-:W0:Y:S01]  /*19d0*/  LDC R3, c[0x0][0x398] ;  /* 0x0000e600ff037b82 */ /* 0x000e220000000800 */
[----:B-1----:R-:W-:-:S07]  /*19e0*/  IMAD.WIDE R4, R0, 0x8, R4 ;  /* 0x0000000800047825 */ /* 0x002fce00078e0204 */
[----:B------:R-:W-:Y:S01]  /*19f0*/  BAR.SYNC.DEFER_BLOCKING 0x0 ;  /* 0x0000000000007b1d */ /* 0x000fe20000010000 */
[----:B0-2---:R-:W-:-:S05]  /*1a00*/  IMAD.WIDE.U32 R32, R3, 0x8, R4 ;  /* 0x0000000803207825 */ /* 0x005fca00078e0004 */
[----:B------:R-:W2:Y:S04]  /*1a10*/  LDG.E.64 R30, desc[UR30][R4.64] ;  /* 0x0000001e041e7981 */ /* 0x000ea8000c1e1b00 */
[----:B------:R-:W2:Y:S01]  /*1a20*/  LDG.E.64 R34, desc[UR30][R32.64] ;  /* 0x0000001e20227981 */ /* 0x000ea2000c1e1b00 */
[----:B------:R-:W0:Y:S01]  /*1a30*/  S2UR UR15, SR_CgaCtaId ;  /* 0x00000000000f79c3 */ /* 0x000e220000008800 */
[----:B------:R-:W-:Y:S01]  /*1a40*/  UMOV UR14, 0x400 ;  /* 0x00000400000e7882 */ /* 0x000fe20000000000 */
[----:B------:R-:W-:Y:S01]  /*1a50*/  UIADD3 UR16, UP0, UPT, UR16, 0x8, URZ ;  /* 0x0000000810107890 */ /* 0x000fe2000ff1e0ff */
[----:B------:R-:W-:Y:S01]  /*1a60*/  IMAD.IADD R0, R0, 0x1, R3 ;  /* 0x0000000100007824 */ /* 0x000fe200078e0203 */
[----:B------:R-:W-:Y:S02]  /*1a70*/  UIADD3 UR32, UPT, UPT, UR32, -0x1, URZ ;  /* 0xffffffff20207890 */ /* 0x000fe4000fffe0ff */
[----:B------:R-:W-:-:S02]  /*1a80*/  UIADD3.X UR17, UPT, UPT, URZ, UR17, URZ, UP0, !UPT ;  /* 0x00000011ff117290 */ /* 0x000fc400087fe4ff */
[----:B------:R-:W-:Y:S02]  /*1a90*/  UISETP.NE.AND UP0, UPT, UR32, -0x1, UPT ;  /* 0xffffffff2000788c */ /* 0x000fe4000bf05270 */
[----:B------:R-:W-:Y:S02]  /*1aa0*/  UIADD3 UR33, UPT, UPT, UR33, 0x1, URZ ;  /* 0x0000000121217890 */ /* 0x000fe4000fffe0ff */
[----:B------:R-:W-:Y:S02]  /*1ab0*/  UIADD3 UR29, UPT, UPT, UR29, 0x1, URZ ;  /* 0x000000011d1d7890 */ /* 0x000fe4000fffe0ff */
[----:B------:R-:W-:Y:S02]  /*1ac0*/  UIADD3 UR28, UPT, UPT, UR28, 0x1, URZ ;  /* 0x000000011c1c7890 */ /* 0x000fe4000fffe0ff */
[----:B0-----:R-:W-:-:S09]  /*1ad0*/  ULEA UR14, UR15, UR14, 0x18 ;  /* 0x0000000e0f0e7291 */ /* 0x001fd2000f8ec0ff */
[----:B------:R-:W2:Y:S02]  /*1ae0*/  LDS.128 R24, [UR14] ;  /* 0x0000000eff187984 */ /* 0x000ea40008000c00 */
[----:B--2---:R-:W-:-:S08]  /*1af0*/  DFMA R36, R34, R26, R30 ;  /* 0x0000001a2224722b */ /* 0x004fd0000000001e */
[----:B------:R-:W-:-:S08]  /*1b00*/  DMUL R24, R24, R36 ;  /* 0x0000002418187228 */ /* 0x000fd00000000000 */
[----:B------:R-:W-:Y:S02]  /*1b10*/  DADD R30, R30, -R24 ;  /* 0x000000001e1e7229 */ /* 0x000fe40000000818 */
[----:B------:R-:W-:-:S05]  /*1b20*/  DFMA R24, -R24, R26, R34 ;  /* 0x0000001a1818722b */ /* 0x000fca0000000122 */
[----:B------:R0:W-:Y:S04]  /*1b30*/  STG.E.64 desc[UR30][R4.64], R30 ;  /* 0x0000001e04007986 */ /* 0x0001e8000c101b1e */
[----:B------:R0:W-:Y:S01]  /*1b40*/  STG.E.64 desc[UR30][R32.64], R24 ;  /* 0x0000001820007986 */ /* 0x0001e2000c101b1e */
[----:B------:R-:W-:Y:S05]  /*1b50*/  BRA.U UP0, `(.L_x_53) ;  /* 0xffffffe900f47547 */ /* 0x000fea000b83ffff */
[----:B0-----:R-:W0:Y:S01]  /*1b60*/  LDC.64 R4, c[0x0][0x380] ;  /* 0x0000e000ff047b82 */ /* 0x001e220000000a00 */
[----:B------:R-:W-:-:S04]  /*1b70*/  VIADD R25, R2, UR5 ;  /* 0x0000000502197c36 */ /* 0x000fc80008000000 */
[----:B0-----:R-:W-:-:S05]  /*1b80*/  IMAD.WIDE.U32 R24, R25, 0x8, R4 ;  /* 0x0000000819187825 */ /* 0x001fca00078e0004 */
[----:B------:R-:W2:Y:S01]  /*1b90*/  LDG.E.64 R4, desc[UR30][R24.64] ;  /* 0x0000001e18047981 */ /* 0x000ea2000c1e1b00 */
[----:B------:R-:W-:Y:S01]  /*1ba0*/  MOV R26, UR6 ;  /* 0x00000006001a7c02 */ /* 0x000fe20008000f00 */
[----:B------:R-:W-:Y:S01]  /*1bb0*/  IMAD.U32 R27, RZ, RZ, UR7 ;  /* 0x00000007ff1b7e24 */ /* 0x000fe2000f8e00ff */
[----:B--2---:R-:W-:-:S07]  /*1bc0*/  DADD R4, R6, R4 ;  /* 0x0000000006047229 */ /* 0x004fce0000000004 */
[----:B------:R0:W-:Y:S01]  /*1bd0*/  STG.E.64 desc[UR30][R24.64], R4 ;  /* 0x0000000418007986 */ /* 0x0001e2000c101b1e */
[----:B------:R-:W-:Y:S01]  /*1be0*/  BAR.SYNC.DEFER_BLOCKING 0x0 ;  /* 0x0000000000007b1d */ /* 0x000fe20000010000 */
[----:B------:R-:W-:Y:S01]  /*1bf0*/  IMAD.U32 R6, RZ, RZ, UR8 ;  /* 0x00000008ff067e24 */ /* 0x000fe2000f8e00ff */
[----:B------:R-:W-:-:S04]  /*1c00*/  MOV R7, UR9 ;  /* 0x0000000900077c02 */ /* 0x000fc80008000f00 */
[----:B------:R-:W2:Y:S04]  /*1c10*/  LDG.E.64 R8, desc[UR30][R26.64+-0x8] ;  /* 0xfffff81e1a087981 */ /* 0x000ea8000c1e1b00 */
[----:B------:R-:W3:Y:S01]  /*1c20*/  LDG.E.64 R6, desc[UR30][R6.64+-0x10] ;  /* 0xfffff01e06067981 */ /* 0x000ee2000c1e1b00 */
[----:B------:R-:W-:Y:S01]  /*1c30*/  UMOV UR6, 0xe826d695 ;  /* 0xe826d69500067882 */ /* 0x000fe20000000000 */
[----:B------:R-:W-:Y:S02]  /*1c40*/  UMOV UR7, 0x3e112e0b ;  /* 0x3e112e0b00077882 */ /* 0x000fe40000000000 */
[----:B--2---:R-:W-:Y:S01]  /*1c50*/  DMUL R8, |R8|, UR6 ;  /* 0x0000000608087c28 */ /* 0x004fe20008000200 */
[----:B------:R-:W-:-:S07]  /*1c60*/  UIADD3 UR6, UPT, UPT, UR19, -0x1, URZ ;  /* 0xffffffff13067890 */ /* 0x000fce000fffe0ff */
[----:B---3--:R-:W-:-:S14]  /*1c70*/  DSETP.GTU.AND P0, PT, |R6|, R8, PT ;  /* 0x000000080600722a */ /* 0x008fdc0003f0c200 */
        /* <DEDUP_REMOVED lines=8> */
[----:B0-----:R-:W-:Y:S05]  /*1d00*/  @!P0 BRA P1, `(.L_x_54) ;  /* 0xffffffe000ec8947 */ /* 0x001fea000083ffff */
[----:B------:R-:W-:Y:S05]  /*1d10*/  EXIT ;  /* 0x000000000000794d */ /* 0x000fea0003800000 */
        .weak           $__internal_3_$__cuda_sm20_div_rn_f64_full
        .type           $__internal_3_$__cuda_sm20_div_rn_f64_full,@function
        .size           $__internal_3_$__cuda_sm20_div_rn_f64_full,($__internal_4_$__cuda_sm20_dsqrt_rn_f64_mediumpath_v1 - $__internal_3_$__cuda_sm20_div_rn_f64_full)
$__internal_3_$__cuda_sm20_div_rn_f64_full:
[C---:B------:R-:W-:Y:S01]  /*1d20*/  FSETP.GEU.AND P0, PT, |R37|.reuse, 1.469367938527859385e-39, PT ;  /* 0x001000002500780b */ /* 0x040fe20003f0e200 */
[----:B------:R-:W-:Y:S01]  /*1d30*/  IMAD.MOV.U32 R5, RZ, RZ, 0x1ca00000 ;  /* 0x1ca00000ff057424 */ /* 0x000fe200078e00ff */
[----:B------:R-:W-:Y:S01]  /*1d40*/  LOP3.LUT R34, R37, 0x800fffff, RZ, 0xc0, !PT ;  /* 0x800fffff25227812 */ /* 0x000fe200078ec0ff */
[----:B------:R-:W-:Y:S01]  /*1d50*/  BSSY.RECONVERGENT B2, `(.L_x_55) ;  /* 0x0000054000027945 */ /* 0x000fe20003800200 */
[----:B------:R-:W-:Y:S02]  /*1d60*/  MOV R40, 0x1 ;  /* 0x0000000100287802 */ /* 0x000fe40000000f00 */
[----:B------:R-:W-:Y:S01]  /*1d70*/  LOP3.LUT R35, R34, 0x3ff00000, RZ, 0xfc, !PT ;  /* 0x3ff0000022237812 */ /* 0x000fe200078efcff */
[----:B------:R-:W-:Y:S01]  /*1d80*/  IMAD.MOV.U32 R34, RZ, RZ, R36 ;  /* 0x000000ffff227224 */ /* 0x000fe200078e0024 */
[C---:B------:R-:W-:Y:S02]  /*1d90*/  FSETP.GEU.AND P2, PT, |R39|.reuse, 1.469367938527859385e-39, PT ;  /* 0x001000002700780b */ /* 0x040fe40003f4e200 */
[----:B------:R-:W-:-:S02]  /*1da0*/  LOP3.LUT R3, R39, 0x7ff00000, RZ, 0xc0, !PT ;  /* 0x7ff0000027037812 */ /* 0x000fc400078ec0ff */
[----:B------:R-:W-:Y:S01]  /*1db0*/  LOP3.LUT R50, R37, 0x7ff00000, RZ, 0xc0, !PT ;  /* 0x7ff0000025327812 */ /* 0x000fe200078ec0ff */
[----:B------:R-:W-:-:S03]  /*1dc0*/  @!P0 DMUL R34, R36, 8.98846567431157953865e+307 ;  /* 0x7fe0000024228828 */ /* 0x000fc60000000000 */
[----:B------:R-:W-:-:S03]  /*1dd0*/  ISETP.GE.U32.AND P1, PT, R3, R50, PT ;  /* 0x000000320300720c */ /* 0x000fc60003f26070 */
[----:B------:R-:W0:Y:S02]  /*1de0*/  MUFU.RCP64H R41, R35 ;  /* 0x0000002300297308 */ /* 0x000e240000001800 */
[----:B------:R-:W-:Y:S02]  /*1df0*/  @!P2 LOP3.LUT R42, R37, 0x7ff00000, RZ, 0xc0, !PT ;  /* 0x7ff00000252aa812 */ /* 0x000fe400078ec0ff */
[----:B------:R-:W-:Y:S02]  /*1e00*/  @!P0 LOP3.LUT R50, R35, 0x7ff00000, RZ, 0xc0, !PT ;  /* 0x7ff0000023328812 */ /* 0x000fe400078ec0ff */
[----:B------:R-:W-:-:S04]  /*1e10*/  @!P2 ISETP.GE.U32.AND P3, PT, R3, R42, PT ;  /* 0x0000002a0300a20c */ /* 0x000fc80003f66070 */
[----:B------:R-:W-:-:S04]  /*1e20*/  @!P2 SEL R43, R5, 0x63400000, !P3 ;  /* 0x63400000052ba807 */ /* 0x000fc80005800000 */
[----:B------:R-:W-:Y:S01]  /*1e30*/  @!P2 LOP3.LUT R46, R43, 0x80000000, R39, 0xf8, !PT ;  /* 0x800000002b2ea812 */ /* 0x000fe200078ef827 */
[----:B0-----:R-:W-:-:S03]  /*1e40*/  DFMA R44, R40, -R34, 1 ;  /* 0x3ff00000282c742b */ /* 0x001fc60000000822 */
[----:B------:R-:W-:Y:S02]  /*1e50*/  @!P2 LOP3.LUT R47, R46, 0x100000, RZ, 0xfc, !PT ;  /* 0x001000002e2fa812 */ /* 0x000fe400078efcff */
[----:B------:R-:W-:-:S03]  /*1e60*/  @!P2 MOV R46, RZ ;  /* 0x000000ff002ea202 */ /* 0x000fc60000000f00 */
[----:B------:R-:W-:-:S08]  /*1e70*/  DFMA R44, R44, R44, R44 ;  /* 0x0000002c2c2c722b */ /* 0x000fd0000000002c */
[----:B------:R-:W-:Y:S01]  /*1e80*/  DFMA R44, R40, R44, R40 ;  /* 0x0000002c282c722b */ /* 0x000fe20000000028 */
[----:B------:R-:W-:Y:S01]  /*1e90*/  SEL R41, R5, 0x63400000, !P1 ;  /* 0x6340000005297807 */ /* 0x000fe20004800000 */
[----:B------:R-:W-:-:S03]  /*1ea0*/  IMAD.MOV.U32 R40, RZ, RZ, R38 ;  /* 0x000000ffff287224 */ /* 0x000fc600078e0026 */
[----:B------:R-:W-:-:S03]  /*1eb0*/  LOP3.LUT R41, R41, 0x800fffff, R39, 0xf8, !PT ;  /* 0x800fffff29297812 */ /* 0x000fc600078ef827 */
[----:B------:R-:W-:-:S03]  /*1ec0*/  DFMA R42, R44, -R34, 1 ;  /* 0x3ff000002c2a742b */ /* 0x000fc60000000822 */
[----:B------:R-:W-:-:S05]  /*1ed0*/  @!P2 DFMA R40, R40, 2, -R46 ;  /* 0x400000002828a82b */ /* 0x000fca000000082e */
        /* <DEDUP_REMOVED lines=16> */
[----:B------:R-:W-:Y:S01]  /*1fe0*/  IMAD.IADD R3, R3, 0x1, -R38 ;  /* 0x0000000103037824 */ /* 0x000fe200078e0a26 */
[----:B------:R-:W-:-:S03]  /*1ff0*/  MOV R38, RZ ;  /* 0x000000ff00267202 */ /* 0x000fc60000000f00 */
        /* <DEDUP_REMOVED lines=11> */
[----:B------:R-:W-:Y:S01]  /*20b0*/  MOV R34, RZ ;  /* 0x000000ff00227202 */ /* 0x000fe20000000f00 */
[----:B------:R-:W-:Y:S01]  /*20c0*/  DMUL.RP R38, R46, R38 ;  /* 0x000000262e267228 */ /* 0x000fe20000008000 */
[----:B------:R-:W-:-:S04]  /*20d0*/  IADD3 R3, PT, PT, -R3, -0x43300000, RZ ;  /* 0xbcd0000003037810 */ /* 0x000fc80007ffe1ff */
[----:B------:R-:W-:-:S05]  /*20e0*/  DFMA R34, R42, -R34, R46 ;  /* 0x800000222a22722b */ /* 0x000fca000000002e */
[----:B------:R-:W-:-:S05]  /*20f0*/  LOP3.LUT R37, R39, R37, RZ, 0x3c, !PT ;  /* 0x0000002527257212 */ /* 0x000fca00078e3cff */
[----:B------:R-:W-:-:S04]  /*2100*/  FSETP.NEU.AND P0, PT, |R35|, R3, PT ;  /* 0x000000032300720b */ /* 0x000fc80003f0d200 */
[----:B------:R-:W-:Y:S02]  /*2110*/  FSEL R42, R38, R42, !P0 ;  /* 0x0000002a262a7208 */ /* 0x000fe40004000000 */
[----:B------:R-:W-:Y:S01]  /*2120*/  FSEL R43, R37, R43, !P0 ;  /* 0x0000002b252b7208 */ /* 0x000fe20004000000 */
[----:B------:R-:W-:Y:S06]  /*2130*/  BRA `(.L_x_57) ;  /* 0x0000000000547947 */ /* 0x000fec0003800000 */
.L_x_56:
[----:B------:R-:W-:-:S14]  /*2140*/  DSETP.NAN.AND P0, PT, R38, R38, PT ;  /* 0x000000262600722a */ /* 0x000fdc0003f08000 */
[----:B------:R-:W-:Y:S05]  /*2150*/  @P0 BRA `(.L_x_58) ;  /* 0x0000000000440947 */ /* 0x000fea0003800000 */
[----:B------:R-:W-:-:S14]  /*2160*/  DSETP.NAN.AND P0, PT, R36, R36, PT ;  /* 0x000000242400722a */ /* 0x000fdc0003f08000 */
[----:B------:R-:W-:Y:S05]  /*2170*/  @P0 BRA `(.L_x_59) ;  /* 0x0000000000300947 */ /* 0x000fea0003800000 */
[----:B------:R-:W-:Y:S01]  /*2180*/  ISETP.NE.AND P0, PT, R44, R50, PT ;  /* 0x000000322c00720c */ /* 0x000fe20003f05270 */
[----:B------:R-:W-:Y:S02]  /*2190*/  IMAD.MOV.U32 R42, RZ, RZ, 0x0 ;  /* 0x00000000ff2a7424 */ /* 0x000fe400078e00ff */
[----:B------:R-:W-:-:S10]  /*21a0*/  IMAD.MOV.U32 R43, RZ, RZ, -0x80000 ;  /* 0xfff80000ff2b7424 */ /* 0x000fd400078e00ff */
[----:B------:R-:W-:Y:S05]  /*21b0*/  @!P0 BRA `(.L_x_57) ;  /* 0x0000000000348947 */ /* 0x000fea0003800000 */
[----:B------:R-:W-:Y:S02]  /*21c0*/  ISETP.NE.AND P0, PT, R44, 0x7ff00000, PT ;  /* 0x7ff000002c00780c */ /* 0x000fe40003f05270 */
[----:B------:R-:W-:Y:S02]  /*21d0*/  LOP3.LUT R43, R39, 0x80000000, R37, 0x48, !PT ;  /* 0x80000000272b7812 */ /* 0x000fe400078e4825 */
[----:B------:R-:W-:-:S13]  /*21e0*/  ISETP.EQ.OR P0, PT, R50, RZ, !P0 ;  /* 0x000000ff3200720c */ /* 0x000fda0004702670 */
[----:B------:R-:W-:Y:S02]  /*21f0*/  @P0 LOP3.LUT R3, R43, 0x7ff00000, RZ, 0xfc, !PT ;  /* 0x7ff000002b030812 */ /* 0x000fe400078efcff */
[----:B------:R-:W-:Y:S01]  /*2200*/  @!P0 MOV R42, RZ ;  /* 0x000000ff002a8202 */ /* 0x000fe20000000f00 */
[----:B------:R-:W-:Y:S02]  /*2210*/  @P0 IMAD.MOV.U32 R42, RZ, RZ, RZ ;  /* 0x000000ffff2a0224 */ /* 0x000fe400078e00ff */
[----:B------:R-:W-:Y:S01]  /*2220*/  @P0 IMAD.MOV.U32 R43, RZ, RZ, R3 ;  /* 0x000000ffff2b0224 */ /* 0x000fe200078e0003 */
[----:B------:R-:W-:Y:S06]  /*2230*/  BRA `(.L_x_57) ;  /* 0x0000000000147947 */ /* 0x000fec0003800000 */
.L_x_59:
[----:B------:R-:W-:Y:S02]  /*2240*/  LOP3.LUT R43, R37, 0x80000, RZ, 0xfc, !PT ;  /* 0x00080000252b7812 */ /* 0x000fe400078efcff */
[----:B------:R-:W-:Y:S01]  /*2250*/  MOV R42, R36 ;  /* 0x00000024002a7202 */ /* 0x000fe20000000f00 */
[----:B------:R-:W-:Y:S06]  /*2260*/  BRA `(.L_x_57) ;  /* 0x0000000000087947 */ /* 0x000fec0003800000 */
.L_x_58:
[----:B------:R-:W-:Y:S01]  /*2270*/  LOP3.LUT R43, R39, 0x80000, RZ, 0xfc, !PT ;  /* 0x00080000272b7812 */ /* 0x000fe200078efcff */
[----:B------:R-:W-:-:S07]  /*2280*/  IMAD.MOV.U32 R42, RZ, RZ, R38 ;  /* 0x000000ffff2a7224 */ /* 0x000fce00078e0026 */
.L_x_57:
[----:B------:R-:W-:Y:S05]  /*2290*/  BSYNC.RECONVERGENT B2 ;  /* 0x0000000000027941 */ /* 0x000fea0003800200 */
.L_x_55:
[----:B------:R-:W-:-:S04]  /*22a0*/  IMAD.MOV.U32 R5, RZ, RZ, 0x0 ;  /* 0x00000000ff057424 */ /* 0x000fc800078e00ff */
[----:B------:R-:W-:Y:S05]  /*22b0*/  RET.REL.NODEC R4 `(_Z20kernel_DiagonalizeHHPdS_S_i) ;  /* 0xffffffdc04507950 */ /* 0x000fea0003c3ffff */
        .weak           $__internal_4_$__cuda_sm20_dsqrt_rn_f64_mediumpath_v1
        .type           $__internal_4_$__cuda_sm20_dsqrt_rn_f64_mediumpath_v1,@function
        .size           $__internal_4_$__cuda_sm20_dsqrt_rn_f64_mediumpath_v1,(.L_x_123 - $__internal_4_$__cuda_sm20_dsqrt_rn_f64_mediumpath_v1)
$__internal_4_$__cuda_sm20_dsqrt_rn_f64_mediumpath_v1:
[----:B------:R-:W-:Y:S01]  /*22c0*/  ISETP.GE.U32.AND P0, PT, R36, -0x3400000, PT ;  /* 0xfcc000002400780c */ /* 0x000fe20003f06070 */
[----:B------:R-:W-:Y:S01]  /*22d0*/  BSSY.RECONVERGENT B1, `(.L_x_60) ;  /* 0x0000025000017945 */ /* 0x000fe20003800200 */
[----:B------:R-:W-:Y:S01]  /*22e0*/  MOV R5, R3 ;  /* 0x0000000300057202 */ /* 0x000fe20000000f00 */
[----:B------:R-:W-:-:S10]  /*22f0*/  IMAD.MOV.U32 R36, RZ, RZ, R42 ;  /* 0x000000ffff247224 */ /* 0x000fd400078e002a */
        /* <DEDUP_REMOVED lines=9> */
.L_x_61:
[----:B------:R-:W-:-:S14]  /*2390*/  DSETP.NE.AND P0, PT, R4, RZ, PT ;  /* 0x000000ff0400722a */ /* 0x000fdc0003f05000 */
[----:B------:R-:W-:Y:S05]  /*23a0*/  @!P0 BRA `(.L_x_63) ;  /* 0x0000000000588947 */ /* 0x000fea0003800000 */
[----:B------:R-:W-:-:S13]  /*23b0*/  ISETP.GE.AND P0, PT, R5, RZ, PT ;  /* 0x000000ff0500720c */ /* 0x000fda0003f06270 */
[----:B------:R-:W-:Y:S01]  /*23c0*/  @!P0 MOV R34, 0x0 ;  /* 0x0000000000228802 */ /* 0x000fe20000000f00 */
[----:B------:R-:W-:Y:S01]  /*23d0*/  @!P0 IMAD.MOV.U32 R35, RZ, RZ, -0x80000 ;  /* 0xfff80000ff238424 */ /* 0x000fe200078e00ff */
[----:B------:R-:W-:Y:S06]  /*23e0*/  @!P0 BRA `(.L_x_62) ;  /* 0x00000000004c8947 */ /* 0x000fec0003800000 */
[----:B------:R-:W-:-:S13]  /*23f0*/  ISETP.GT.AND P0, PT, R5, 0x7fefffff, PT ;  /* 0x7fefffff0500780c */ /* 0x000fda0003f04270 */
[----:B------:R-:W-:Y:S05]  /*2400*/  @P0 BRA `(.L_x_63) ;  /* 0x0000000000400947 */ /* 0x000fea0003800000 */
[----:B------:R-:W-:Y:S01]  /*2410*/  DMUL R4, R4, 8.11296384146066816958e+31 ;  /* 0x4690000004047828 */ /* 0x000fe20000000000 */
[----:B------:R-:W-:Y:S01]  /*2420*/  IMAD.MOV.U32 R34, RZ, RZ, RZ ;  /* 0x000000ffff227224 */ /* 0x000fe200078e00ff */
[----:B------:R-:W-:Y:S01]  /*2430*/  MOV R36, 0x0 ;  /* 0x0000000000247802 */ /* 0x000fe20000000f00 */
[----:B------:R-:W-:-:S03]  /*2440*/  IMAD.MOV.U32 R37, RZ, RZ, 0x3fd80000 ;  /* 0x3fd80000ff257424 */ /* 0x000fc600078e00ff */
[----:B------:R-:W0:Y:S02]  /*2450*/  MUFU.RSQ64H R35, R5 ;  /* 0x0000000500237308 */ /* 0x000e240000001c00 */
[----:B0-----:R-:W-:-:S08]  /*2460*/  DMUL R38, R34, R34 ;  /* 0x0000002222267228 */ /* 0x001fd00000000000 */
[----:B------:R-:W-:-:S08]  /*2470*/  DFMA R38, R4, -R38, 1 ;  /* 0x3ff000000426742b */ /* 0x000fd00000000826 */
[----:B------:R-:W-:Y:S02]  /*2480*/  DFMA R36, R38, R36, 0.5 ;  /* 0x3fe000002624742b */ /* 0x000fe40000000024 */
[----:B------:R-:W-:-:S08]  /*2490*/  DMUL R38, R34, R38 ;  /* 0x0000002622267228 */ /* 0x000fd00000000000 */
[----:B------:R-:W-:-:S08]  /*24a0*/  DFMA R36, R36, R38, R34 ;  /* 0x000000262424722b */ /* 0x000fd00000000022 */
[----:B------:R-:W-:Y:S02]  /*24b0*/  DMUL R34, R4, R36 ;  /* 0x0000002404227228 */ /* 0x000fe40000000000 */
[----:B------:R-:W-:-:S06]  /*24c0*/  VIADD R37, R37, 0xfff00000 ;  /* 0xfff0000025257836 */ /* 0x000fcc0000000000 */
[----:B------:R-:W-:-:S08]  /*24d0*/  DFMA R38, R34, -R34, R4 ;  /* 0x800000222226722b */ /* 0x000fd00000000004 */
[----:B------:R-:W-:-:S10]  /*24e0*/  DFMA R34, R36, R38, R34 ;  /* 0x000000262422722b */ /* 0x000fd40000000022 */
[----:B------:R-:W-:Y:S01]  /*24f0*/  IADD3 R35, PT, PT, R35, -0x3500000, RZ ;  /* 0xfcb0000023237810 */ /* 0x000fe20007ffe0ff */
[----:B------:R-:W-:Y:S06]  /*2500*/  BRA `(.L_x_62) ;  /* 0x0000000000047947 */ /* 0x000fec0003800000 */
.L_x_63:
[----:B------:R-:W-:-:S11]  /*2510*/  DADD R34, R4, R4 ;  /* 0x0000000004227229 */ /* 0x000fd60000000004 */
.L_x_62:
[----:B------:R-:W-:Y:S05]  /*2520*/  BSYNC.RECONVERGENT B1 ;  /* 0x0000000000017941 */ /* 0x000fea0003800200 */
.L_x_60:
[----:B------:R-:W-:Y:S01]  /*2530*/  MOV R4, R40 ;  /* 0x0000002800047202 */ /* 0x000fe20000000f00 */
[----:B------:R-:W-:Y:S02]  /*2540*/  IMAD.MOV.U32 R5, RZ, RZ, 0x0 ;  /* 0x00000000ff057424 */ /* 0x000fe400078e00ff */
[----:B------:R-:W-:Y:S02]  /*2550*/  IMAD.MOV.U32 R36, RZ, RZ, R34 ;  /* 0x000000ffff247224 */ /* 0x000fe400078e0022 */
[----:B------:R-:W-:Y:S01]  /*2560*/  IMAD.MOV.U32 R37, RZ, RZ, R35 ;  /* 0x000000ffff257224 */ /* 0x000fe200078e0023 */
[----:B------:R-:W-:Y:S06]  /*2570*/  RET.REL.NODEC R4 `(_Z20kernel_DiagonalizeHHPdS_S_i) ;  /* 0xffffffd804a07950 */ /* 0x000fec0003c3ffff */
.L_x_64:
        /* <DEDUP_REMOVED lines=16> */
.L_x_123:


//--------------------- .text._Z21kernel_TriDiagonalizePdS_S_S_i --------------------------
	.section	.text._Z21kernel_TriDiagonalizePdS_S_S_i,"ax",@progbits
	.align	128
        .global         _Z21kernel_TriDiagonalizePdS_S_S_i
        .type           _Z21kernel_TriDiagonalizePdS_S_S_i,@function
        .size           _Z21kernel_TriDiagonalizePdS_S_S_i,(.L_x_125 - _Z21kernel_TriDiagonalizePdS_S_S_i)
        .other          _Z21kernel_TriDiagonalizePdS_S_S_i,@"STO_CUDA_ENTRY STV_DEFAULT"
_Z21kernel_TriDiagonalizePdS_S_S_i:
.text._Z21kernel_TriDiagonalizePdS_S_S_i:
[----:B------:R-:W-:Y:S01]  /*0000*/  LDC R1, c[0x0][0x37c] ;  /* 0x0000df00ff017b82 */ /* 0x000fe20000000800 */
[----:B------:R-:W0:Y:S01]  /*0010*/  LDCU UR4, c[0x0][0x3a0] ;  /* 0x00007400ff0477ac */ /* 0x000e220008000800 */
[----:B------:R-:W1:Y:S06]  /*0020*/  S2R R2, SR_TID.X ;  /* 0x0000000000027919 */ /* 0x000e6c0000002100 */
[----:B------:R-:W2:Y:S01]  /*0030*/  S2UR UR18, SR_CTAID.X ;  /* 0x00000000001279c3 */ /* 0x000ea20000002500 */
[----:B------:R-:W3:Y:S01]  /*0040*/  LDCU.64 UR14, c[0x0][0x358] ;  /* 0x00006b00ff0e77ac */ /* 0x000ee20008000a00 */
[----:B0-----:R-:W-:-:S04]  /*0050*/  IMAD.U32 R0, RZ, RZ, UR4 ;  /* 0x00000004ff007e24 */ /* 0x001fc8000f8e00ff */
[C---:B------:R-:W-:Y:S01]  /*0060*/  VIADD R3, R0.reuse, 0xfffffffe ;  /* 0xfffffffe00037836 */ /* 0x040fe20000000000 */
[----:B------:R-:W-:-:S13]  /*0070*/  ISETP.GE.AND P0, PT, R0, 0x3, PT ;  /* 0x000000030000780c */ /* 0x000fda0003f06270 */
[----:B-123--:R-:W-:Y:S05]  /*0080*/  @!P0 BRA `(.L_x_65) ;  /* 0x0000004000708947 */ /* 0x00efea0003800000 */
[----:B------:R-:W0:Y:S01]  /*0090*/  S2UR UR5, SR_CgaCtaId ;  /* 0x00000000000579c3 */ /* 0x000e220000008800 */
[----:B------:R-:W1:Y:S01]  /*00a0*/  LDCU.64 UR8, c[0x0][0x380] ;  /* 0x00007000ff0877ac */ /* 0x000e620008000a00 */
[C---:B------:R-:W-:Y:S01]  /*00b0*/  IMAD R5, R0.reuse, UR18, RZ ;  /* 0x0000001200057c24 */ /* 0x040fe2000f8e02ff */
[----:B------:R-:W-:Y:S01]  /*00c0*/  R2UR UR7, R0 ;  /* 0x00000000000772ca */ /* 0x000fe200000e0000 */
[-C--:B------:R-:W-:Y:S01]  /*00d0*/  IMAD R4, R2, R0.reuse, R2 ;  /* 0x0000000002047224 */ /* 0x080fe200078e0202 */
[----:B------:R-:W-:Y:S01]  /*00e0*/  UMOV UR4, 0x400 ;  /* 0x0000040000047882 */ /* 0x000fe20000000000 */
[----:B------:R-:W-:Y:S01]  /*00f0*/  IMAD R7, R5, R0, RZ ;  /* 0x0000000005077224 */ /* 0x000fe200078e02ff */
[----:B------:R-:W-:Y:S01]  /*0100*/  UIADD3 UR4, UPT, UPT, UR4, 0x10, URZ ;  /* 0x0000001004047890 */ /* 0x000fe2000fffe0ff */
[----:B------:R-:W-:Y:S01]  /*0110*/  PRMT R6, RZ, 0x7610, R6 ;  /* 0x00007610ff067816 */ /* 0x000fe20000000006 */
[----:B------:R-:W2:Y:S01]  /*0120*/  LDCU UR19, c[0x0][0x360] ;  /* 0x00006c00ff1377ac */ /* 0x000ea20008000800 */
[----:B------:R-:W-:-:S02]  /*0130*/  PRMT R8, RZ, 0x7610, R8 ;  /* 0x00007610ff087816 */ /* 0x000fc40000000008 */
[C---:B------:R-:W-:Y:S01]  /*0140*/  IADD3 R4, P0, PT, R7.reuse, R4, RZ ;  /* 0x0000000407047210 */ /* 0x040fe20007f1e0ff */
[----:B------:R-:W3:Y:S03]  /*0150*/  LDCU.U16 UR20, c[0x0][0x3a0] ;  /* 0x00007400ff1477ac */ /* 0x000ee60008000400 */
[C---:B------:R-:W-:Y:S02]  /*0160*/  LEA.HI.X.SX32 R9, R7.reuse, RZ, 0x1, P0 ;  /* 0x000000ff07097211 */ /* 0x040fe400000f0eff */
[----:B------:R-:W-:Y:S02]  /*0170*/  IADD3 R7, PT, PT, R7, R2, RZ ;  /* 0x0000000207077210 */ /* 0x000fe40007ffe0ff */
[----:B-1----:R-:W-:Y:S01]  /*0180*/  LEA R10, P0, R4, UR8, 0x3 ;  /* 0x00000008040a7c11 */ /* 0x002fe2000f8018ff */
[----:B0-----:R-:W-:-:S03]  /*0190*/  ULEA UR4, UR5, UR4, 0x18 ;  /* 0x0000000405047291 */ /* 0x001fc6000f8ec0ff */
[----:B------:R-:W-:Y:S01]  /*01a0*/  LEA.HI.X R11, R4, UR9, R9, 0x3, P0 ;  /* 0x00000009040b7c11 */ /* 0x000fe200080f1c09 */
[----:B------:R-:W-:Y:S01]  /*01b0*/  IMAD R9, R2, R0, R7 ;  /* 0x0000000002097224 */ /* 0x000fe200078e0207 */
[----:B------:R-:W-:Y:S01]  /*01c0*/  PRMT R4, RZ, 0x7610, R4 ;  /* 0x00007610ff047816 */ /* 0x000fe20000000004 */
[----:B------:R-:W-:-:S03]  /*01d0*/  ULEA UR6, UR7, UR4, 0x3 ;  /* 0x0000000407067291 */ /* 0x000fc6000f8e18ff */
[----:B------:R-:W-:Y:S01]  /*01e0*/  UMOV UR4, URZ ;  /* 0x000000ff00047c82 */ /* 0x000fe20008000000 */
[----:B--23--:R-:W-:-:S12]  /*01f0*/  ULEA UR7, UR7, UR6, 0x3 ;  /* 0x0000000607077291 */ /* 0x00cfd8000f8e18ff */
.L_x_108:
[----:B0-----:R-:W0:Y:S01]  /*0200*/  LDCU UR9, c[0x0][0x3a0] ;  /* 0x00007400ff0977ac */ /* 0x001e220008000800 */
[----:B-1----:R-:W1:Y:S01]  /*0210*/  LDC.64 R12, c[0x0][0x380] ;  /* 0x0000e000ff0c7b82 */ /* 0x002e620000000a00 */
[----:B0-----:R-:W-:-:S04]  /*0220*/  IMAD.U32 R0, RZ, RZ, UR9 ;  /* 0x00000009ff007e24 */ /* 0x001fc8000f8e00ff */
[----:B--2---:R-:W-:-:S04]  /*0230*/  IMAD R15, R0, UR4, R7 ;  /* 0x00000004000f7c24 */ /* 0x004fc8000f8e0207 */
[----:B-1----:R-:W-:-:S06]  /*0240*/  IMAD.WIDE R12, R15, 0x8, R12 ;  /* 0x000000080f0c7825 */ /* 0x002fcc00078e020c */
[----:B------:R-:W2:Y:S01]  /*0250*/  LDG.E.64 R12, desc[UR14][R12.64] ;  /* 0x0000000e0c0c7981 */ /* 0x000ea2000c1e1b00 */
[----:B------:R-:W0:Y:S01]  /*0260*/  S2UR UR8, SR_CgaCtaId ;  /* 0x00000000000879c3 */ /* 0x000e220000008800 */
[----:B------:R-:W-:Y:S01]  /*0270*/  UMOV UR5, 0x400 ;  /* 0x0000040000057882 */ /* 0x000fe20000000000 */
[----:B------:R-:W-:Y:S01]  /*0280*/  UIADD3 UR10, UPT, UPT, UR4, 0x1, URZ ;  /* 0x00000001040a7890 */ /* 0x000fe2000fffe0ff */
[----:B------:R-:W-:Y:S01]  /*0290*/  IADD3 R0, PT, PT, RZ, -R6, RZ ;  /* 0x80000006ff007210 */ /* 0x000fe20007ffe0ff */
[----:B------:R-:W-:Y:S01]  /*02a0*/  UIADD3 UR5, UPT, UPT, UR5, 0x10, URZ ;  /* 0x0000001005057890 */ /* 0x000fe2000fffe0ff */
[----:B---34-:R-:W-:Y:S01]  /*02b0*/  LEA R19, R2, UR7, 0x3 ;  /* 0x0000000702137c11 */ /* 0x018fe2000f8e18ff */
[----:B------:R-:W-:Y:S01]  /*02c0*/  UIADD3 UR24, UPT, UPT, -UR4, UR9, URZ ;  /* 0x0000000904187290 */ /* 0x000fe2000fffe1ff */
[----:B------:R-:W-:Y:S02]  /*02d0*/  PRMT R0, R0, 0x7710, RZ ;  /* 0x0000771000007816 */ /* 0x000fe400000000ff */
[----:B------:R-:W-:Y:S01]  /*02e0*/  ISETP.GT.U32.AND P0, PT, R2, UR10, PT ;  /* 0x0000000a02007c0c */ /* 0x000fe2000bf04070 */
[----:B------:R-:W-:Y:S01]  /*02f0*/  UISETP.NE.AND UP0, UPT, UR24, URZ, UPT ;  /* 0x000000ff1800728c */ /* 0x000fe2000bf05270 */
[----:B------:R-:W-:Y:S01]  /*0300*/  ISETP.NE.AND P1, PT, R3, UR10, PT ;  /* 0x0000000a03007c0c */ /* 0x000fe2000bf25270 */
[----:B0-----:R-:W-:Y:S01]  /*0310*/  ULEA UR8, UR8, UR5, 0x18 ;  /* 0x0000000508087291 */ /* 0x001fe2000f8ec0ff */
[----:B------:R-:W-:-:S05]  /*0320*/  R2UR UR5, R0 ;  /* 0x00000000000572ca */ /* 0x000fca00000e0000 */
[----:B------:R-:W-:Y:S01]  /*0330*/  LEA R31, R2, UR8, 0x3 ;  /* 0x00000008021f7c11 */ /* 0x000fe2000f8e18ff */
[----:B------:R-:W-:-:S04]  /*0340*/  ULOP3.LUT UR8, URZ, UR4, URZ, 0x33, !UPT ;  /* 0x00000004ff087292 */ /* 0x000fc8000f8e33ff */
[----:B------:R-:W-:-:S03]  /*0350*/  UIADD3 UR8, UPT, UPT, UR8, UR9, URZ ;  /* 0x0000000908087290 */ /* 0x000fc6000fffe0ff */
[----:B------:R-:W-:Y:S01]  /*0360*/  UIADD3 UR5, UPT, UPT, UR20, UR5, URZ ;  /* 0x0000000514057290 */ /* 0x000fe2000fffe0ff */
[----:B------:R-:W-:Y:S01]  /*0370*/  UMOV UR9, UR4 ;  /* 0x0000000400097c82 */ /* 0x000fe20008000000 */
[----:B------:R-:W-:Y:S02]  /*0380*/  UMOV UR4, UR10 ;  /* 0x0000000a00047c82 */ /* 0x000fe40008000000 */
[----:B------:R-:W-:-:S03]  /*0390*/  ULOP3.LUT UR13, UR5, 0x7, URZ, 0xc0, !UPT ;  /* 0x00000007050d7892 */ /* 0x000fc6000f8ec0ff */
[----:B------:R-:W-:Y:S01]  /*03a0*/  UMOV UR5, URZ ;  /* 0x000000ff00057c82 */ /* 0x000fe20008000000 */
[----:B------:R-:W-:Y:S01]  /*03b0*/  UIADD3 UR21, UPT, UPT, UR13, -0x1, URZ ;  /* 0xffffffff0d157890 */ /* 0x000fe2000fffe0ff */
[----:B--2---:R-:W-:Y:S01]  /*03c0*/  DMUL R14, R12, R12 ;  /* 0x0000000c0c0e7228 */ /* 0x004fe20000000000 */
[----:B------:R0:W-:Y:S09]  /*03d0*/  STS.64 [R31], R12 ;  /* 0x0000000c1f007388 */ /* 0x0001f20000000a00 */
[----:B------:R-:W-:-:S02]  /*03e0*/  FSEL R14, R14, RZ, P0 ;  /* 0x000000ff0e0e7208 */ /* 0x000fc40000000000 */
[----:B------:R-:W-:-:S05]  /*03f0*/  FSEL R15, R15, RZ, P0 ;  /* 0x000000ff0f0f7208 */ /* 0x000fca0000000000 */
[----:B------:R0:W-:Y:S01]  /*0400*/  STS.64 [R19], R14 ;  /* 0x0000000e13007388 */ /* 0x0001e20000000a00 */
[----:B------:R-:W-:Y:S06]  /*0410*/  BAR.SYNC.DEFER_BLOCKING 0x0 ;  /* 0x0000000000007b1d */ /* 0x000fec0000010000 */
[----:B------:R-:W-:Y:S05]  /*0420*/  BRA.U !UP0, `(.L_x_66) ;  /* 0x00000001081c7547 */ /* 0x000fea000b800000 */
[----:B------:R-:W-:-:S05]  /*0430*/  UMOV UR5, 0x1 ;  /* 0x0000000100057882 */ /* 0x000fca0000000000 */
.L_x_67:
[----:B------:R-:W-:Y:S02]  /*0440*/  UISETP.GE.AND UP0, UPT, UR5, UR24, UPT ;  /* 0x000000180500728c */ /* 0x000fe4000bf06270 */
[----:B------:R-:W-:Y:S01]  /*0450*/  UMOV UR10, UR5 ;  /* 0x00000005000a7c82 */ /* 0x000fe20008000000 */
[----:B------:R-:W-:-:S06]  /*0460*/  USHF.L.U32 UR5, UR5, 0x1, URZ ;  /* 0x0000000105057899 */ /* 0x000fcc00080006ff */
[----:B------:R-:W-:Y:S06]  /*0470*/  BRA.U !UP0, `(.L_x_67) ;  /* 0xfffffffd08f07547 */ /* 0x000fec000b83ffff */
[----:B------:R-:W-:-:S04]  /*0480*/  ULEA.HI UR5, UR10, UR10, URZ, 0x1 ;  /* 0x0000000a0a057291 */ /* 0x000fc8000f8f08ff */
[----:B------:R-:W-:-:S12]  /*0490*/  USHF.R.S32.HI UR5, URZ, 0x1, UR5 ;  /* 0x00000001ff057899 */ /* 0x000fd80008011405 */
.L_x_66:
[----:B------:R-:W-:Y:S01]  /*04a0*/  UISETP.GE.AND UP0, UPT, UR5, 0x1, UPT ;  /* 0x000000010500788c */ /* 0x000fe2000bf06270 */
[----:B------:R-:W-:-:S08]  /*04b0*/  ISETP.NE.AND P2, PT, R2, UR9, PT ;  /* 0x0000000902007c0c */ /* 0x000fd0000bf45270 */
[----:B------:R-:W-:Y:S05]  /*04c0*/  BRA.U !UP0, `(.L_x_68) ;  /* 0x0000000108387547 */ /* 0x000fea000b800000 */
[----:B------:R-:W-:Y:S01]  /*04d0*/  VIADD R16, R2, -UR9 ;  /* 0x8000000902107c36 */ /* 0x000fe20008000000 */
[----:B------:R-:W-:-:S07]  /*04e0*/  MOV R17, UR5 ;  /* 0x0000000500117c02 */ /* 0x000fce0008000f00 */
.L_x_69:
[----:B------:R-:W-:-:S05]  /*04f0*/  IMAD.IADD R0, R2, 0x1, R17 ;  /* 0x0000000102007824 */ /* 0x000fca00078e0211 */
[----:B------:R-:W-:-:S04]  /*0500*/  ISETP.GE.U32.AND P0, PT, R0, UR19, PT ;  /* 0x0000001300007c0c */ /* 0x000fc8000bf06070 */
[----:B------:R-:W-:-:S13]  /*0510*/  ISETP.LE.OR P0, PT, R17, R16, P0 ;  /* 0x000000101100720c */ /* 0x000fda0000703670 */
[----:B------:R-:W-:Y:S01]  /*0520*/  @!P0 LEA R0, R17, R19, 0x3 ;  /* 0x0000001311008211 */ /* 0x000fe200078e18ff */
[----:B0-----:R-:W-:Y:S04]  /*0530*/  @!P0 LDS.64 R14, [R19] ;  /* 0x00000000130e8984 */ /* 0x001fe80000000a00 */
[----:B------:R-:W0:Y:S02]  /*0540*/  @!P0 LDS.64 R12, [R0] ;  /* 0x00000000000c8984 */ /* 0x000e240000000a00 */
[----:B0-----:R-:W-:-:S07]  /*0550*/  @!P0 DADD R12, R12, R14 ;  /* 0x000000000c0c8229 */ /* 0x001fce000000000e */
[----:B------:R1:W-:Y:S01]  /*0560*/  @!P0 STS.64 [R19], R12 ;  /* 0x0000000c13008388 */ /* 0x0003e20000000a00 */
[----:B------:R-:W-:Y:S01]  /*0570*/  BAR.SYNC.DEFER_BLOCKING 0x0 ;  /* 0x0000000000007b1d */ /* 0x000fe20000010000 */
[----:B------:R-:W-:Y:S02]  /*0580*/  ISETP.GT.U32.AND P0, PT, R17, 0x1, PT ;  /* 0x000000011100780c */ /* 0x000fe40003f04070 */
[----:B------:R-:W-:-:S11]  /*0590*/  SHF.R.U32.HI R17, RZ, 0x1, R17 ;  /* 0x00000001ff117819 */ /* 0x000fd60000011611 */
[----:B-1----:R-:W-:Y:S05]  /*05a0*/  @P0 BRA `(.L_x_69) ;  /* 0xfffffffc00d00947 */ /* 0x002fea000383ffff */
.L_x_68:
[----:B------:R-:W-:Y:S01]  /*05b0*/  ULEA UR12, UR9, UR7, 0x3 ;  /* 0x00000007090c7291 */ /* 0x000fe2000f8e18ff */
[----:B------:R-:W-:Y:S04]  /*05c0*/  BSSY.RECONVERGENT B0, `(.L_x_70) ;  /* 0x000008b000007945 */ /* 0x000fe80003800200 */
[----:B------:R-:W-:Y:S07]  /*05d0*/  @P2 BRA `(.L_x_71) ;  /* 0x0000000800242947 */ /* 0x000fee0003800000 */
[----:B0-----:R-:W0:Y:S04]  /*05e0*/  LDS.64 R12, [UR12] ;  /* 0x0000000cff0c7984 */ /* 0x001e280008000a00 */
[----:B------:R1:W-:Y:S01]  /*05f0*/  STS.64 [R31], RZ ;  /* 0x000000ff1f007388 */ /* 0x0003e20000000a00 */
[----:B0-----:R-:W-:-:S14]  /*0600*/  DSETP.NEU.AND P0, PT, R12, RZ, PT ;  /* 0x000000ff0c00722a */ /* 0x001fdc0003f0d000 */
[----:B-1----:R-:W-:Y:S05]  /*0610*/  @P0 BRA `(.L_x_72) ;  /* 0x0000000000240947 */ /* 0x002fea0003800000 */
[----:B------:R-:W0:Y:S01]  /*0620*/  S2UR UR11, SR_CgaCtaId ;  /* 0x00000000000b79c3 */ /* 0x000e220000008800 */
[----:B------:R-:W-:Y:S01]  /*0630*/  UMOV UR10, 0x400 ;  /* 0x00000400000a7882 */ /* 0x000fe20000000000 */
[----:B------:R-:W-:Y:S01]  /*0640*/  IMAD.MOV.U32 R12, RZ, RZ, 0x0 ;  /* 0x00000000ff0c7424 */ /* 0x000fe200078e00ff */
[----:B------:R-:W-:Y:S01]  /*0650*/  MOV R13, 0x3ff00000 ;  /* 0x3ff00000000d7802 */ /* 0x000fe20000000f00 */
[----:B0-----:R-:W-:-:S09]  /*0660*/  ULEA UR10, UR11, UR10, 0x18 ;  /* 0x0000000a0b0a7291 */ /* 0x001fd2000f8ec0ff */
[----:B------:R-:W-:Y:S04]  /*0670*/  STS.64 [UR10], RZ ;  /* 0x000000ffff007988 */ /* 0x000fe80008000a0a */
[----:B------:R1:W-:Y:S04]  /*0680*/  STS.64 [R31+0x8], R12 ;  /* 0x0000080c1f007388 */ /* 0x0003e80000000a00 */
[----:B------:R1:W-:Y:S01]  /*0690*/  STS.64 [UR10+0x8], R12 ;  /* 0x0000080cff007988 */ /* 0x0003e20008000a0a */
[----:B------:R-:W-:Y:S05]  /*06a0*/  BRA `(.L_x_71) ;  /* 0x0000000400f07947 */ /* 0x000fea0003800000 */
.L_x_72:
[----:B------:R-:W0:Y:S01]  /*06b0*/  LDS.64 R28, [R31+0x8] ;  /* 0x000008001f1c7984 */ /* 0x000e220000000a00 */
[----:B------:R-:W-:Y:S01]  /*06c0*/  BSSY.RECONVERGENT B1, `(.L_x_73) ;  /* 0x0000056000017945 */ /* 0x000fe20003800200 */
[----:B0-----:R-:W-:-:S14]  /*06d0*/  DSETP.GTU.AND P0, PT, R28, RZ, PT ;  /* 0x000000ff1c00722a */ /* 0x001fdc0003f0c000 */
[----:B------:R-:W-:Y:S05]  /*06e0*/  @P0 BRA `(.L_x_74) ;  /* 0x00000000006c0947 */ /* 0x000fea0003800000 */
[----:B------:R-:W-:Y:S01]  /*06f0*/  DFMA R14, R28, R28, R12 ;  /* 0x0000001c1c0e722b */ /* 0x000fe2000000000c */
[----:B------:R-:W-:Y:S01]  /*0700*/  MOV R18, 0x0 ;  /* 0x0000000000127802 */ /* 0x000fe20000000f00 */
[----:B------:R-:W-:Y:S01]  /*0710*/  IMAD.MOV.U32 R19, RZ, RZ, 0x3fd80000 ;  /* 0x3fd80000ff137424 */ /* 0x000fe200078e00ff */
[----:B------:R-:W-:Y:S03]  /*0720*/  BSSY.RECONVERGENT B2, `(.L_x_75) ;  /* 0x0000015000027945 */ /* 0x000fe60003800200 */
        /* <DEDUP_REMOVED lines=9> */
[----:B------:R-:W-:Y:S01]  /*07c0*/  IADD3 R23, PT, PT, R17, -0x100000, RZ ;  /* 0xfff0000011177810 */ /* 0x000fe20007ffe0ff */
[----:B------:R-:W-:-:S05]  /*07d0*/  IMAD.MOV.U32 R22, RZ, RZ, R16 ;  /* 0x000000ffff167224 */ /* 0x000fca00078e0010 */
[----:B------:R-:W-:-:S08]  /*07e0*/  DFMA R20, R18, -R18, R14 ;  /* 0x800000121214722b */ /* 0x000fd0000000000e */
[----:B------:R-:W-:Y:S01]  /*07f0*/  DFMA R24, R20, R22, R18 ;  /* 0x000000161418722b */ /* 0x000fe20000000012 */
[----:B------:R-:W-:Y:S10]  /*0800*/  @!P0 BRA `(.L_x_76) ;  /* 0x0000000000188947 */ /* 0x000ff40003800000 */
[----:B------:R-:W-:Y:S01]  /*0810*/  MOV R0, R16 ;  /* 0x0000001000007202 */ /* 0x000fe20000000f00 */
[----:B------:R-:W-:Y:S01]  /*0820*/  IMAD.MOV.U32 R22, RZ, RZ, R20 ;  /* 0x000000ffff167224 */ /* 0x000fe200078e0014 */
[----:B------:R-:W-:Y:S01]  /*0830*/  MOV R17, R21 ;  /* 0x0000001500117202 */ /* 0x000fe20000000f00 */
[----:B------:R-:W-:Y:S01]  /*0840*/  IMAD.MOV.U32 R21, RZ, RZ, R23 ;  /* 0x000000ffff157224 */ /* 0x000fe200078e0017 */
[----:B------:R-:W-:-:S07]  /*0850*/  MOV R16, 0x870 ;  /* 0x0000087000107802 */ /* 0x000fce0000000f00 */
[----:B------:R-:W-:Y:S05]  /*0860*/  CALL.REL.NOINC `($__internal_6_$__cuda_sm20_dsqrt_rn_f64_mediumpath_v1) ;  /* 0x0000004000487944 */ /* 0x000fea0003c00000 */
.L_x_76:
[----:B------:R-:W-:Y:S05]  /*0870*/  BSYNC.RECONVERGENT B2 ;  /* 0x0000000000027941 */ /* 0x000fea0003800200 */
.L_x_75:
[----:B------:R-:W-:Y:S01]  /*0880*/  DADD R14, R28, -R24 ;  /* 0x000000001c0e7229 */ /* 0x000fe20000000818 */
[----:B------:R-:W-:Y:S10]  /*0890*/  BRA `(.L_x_77) ;  /* 0x0000000000e07947 */ /* 0x000ff40003800000 */
.L_x_74:
[----:B------:R-:W-:Y:S01]  /*08a0*/  DFMA R14, R28, R28, R12 ;  /* 0x0000001c1c0e722b */ /* 0x000fe2000000000c */
[----:B------:R-:W-:Y:S01]  /*08b0*/  IMAD.MOV.U32 R20, RZ, RZ, 0x0 ;  /* 0x00000000ff147424 */ /* 0x000fe200078e00ff */
[----:B------:R-:W-:Y:S01]  /*08c0*/  MOV R21, 0x3fd80000 ;  /* 0x3fd8000000157802 */ /* 0x000fe20000000f00 */
[----:B------:R-:W-:Y:S03]  /*08d0*/  BSSY.RECONVERGENT B2, `(.L_x_78) ;  /* 0x0000019000027945 */ /* 0x000fe60003800200 */
[----:B------:R-:W0:Y:S04]  /*08e0*/  MUFU.RSQ64H R17, R15 ;  /* 0x0000000f00117308 */ /* 0x000e280000001c00 */
[----:B------:R-:W-:-:S04]  /*08f0*/  IADD3 R16, PT, PT, R15, -0x3500000, RZ ;  /* 0xfcb000000f107810 */ /* 0x000fc80007ffe0ff */
        /* <DEDUP_REMOVED lines=15> */
[----:B------:R-:W-:Y:S01]  /*09f0*/  MOV R17, R23 ;  /* 0x0000001700117202 */ /* 0x000fe20000000f00 */
[----:B------:R-:W-:Y:S01]  /*0a00*/  IMAD.MOV.U32 R18, RZ, RZ, R20 ;  /* 0x000000ffff127224 */ /* 0x000fe200078e0014 */
[----:B------:R-:W-:Y:S02]  /*0a10*/  MOV R21, R25 ;  /* 0x0000001900157202 */ /* 0x000fe40000000f00 */
[----:B------:R-:W-:-:S07]  /*0a20*/  MOV R16, 0xa40 ;  /* 0x00000a4000107802 */ /* 0x000fce0000000f00 */
[----:B------:R-:W-:Y:S05]  /*0a30*/  CALL.REL.NOINC `($__internal_6_$__cuda_sm20_dsqrt_rn_f64_mediumpath_v1) ;  /* 0x0000003c00d47944 */ /* 0x000fea0003c00000 */
[----:B------:R-:W-:Y:S01]  /*0a40*/  IMAD.MOV.U32 R26, RZ, RZ, R24 ;  /* 0x000000ffff1a7224 */ /* 0x000fe200078e0018 */
[----:B------:R-:W-:-:S07]  /*0a50*/  MOV R27, R25 ;  /* 0x00000019001b7202 */ /* 0x000fce0000000f00 */
.L_x_79:
[----:B------:R-:W-:Y:S05]  /*0a60*/  BSYNC.RECONVERGENT B2 ;  /* 0x0000000000027941 */ /* 0x000fea0003800200 */
.L_x_78:
[----:B------:R-:W-:Y:S01]  /*0a70*/  DADD R26, R28, R26 ;  /* 0x000000001c1a7229 */ /* 0x000fe2000000001a */
[----:B------:R-:W-:Y:S01]  /*0a80*/  IMAD.MOV.U32 R14, RZ, RZ, 0x1 ;  /* 0x00000001ff0e7424 */ /* 0x000fe200078e00ff */
[----:B------:R-:W-:Y:S04]  /*0a90*/  BSSY.RECONVERGENT B2, `(.L_x_77) ;  /* 0x0000018000027945 */ /* 0x000fe80003800200 */
[----:B------:R-:W0:Y:S02]  /*0aa0*/  MUFU.RCP64H R15, R27 ;  /* 0x0000001b000f7308 */ /* 0x000e240000001800 */
        /* <DEDUP_REMOVED lines=13> */
[----:B------:R-:W-:Y:S01]  /*0b80*/  DADD R14, -RZ, -R12 ;  /* 0x00000000ff0e7229 */ /* 0x000fe2000000090c */
[----:B------:R-:W-:Y:S01]  /*0b90*/  MOV R18, R26 ;  /* 0x0000001a00127202 */ /* 0x000fe20000000f00 */
[----:B------:R-:W-:Y:S01]  /*0ba0*/  IMAD.MOV.U32 R19, RZ, RZ, R27 ;  /* 0x000000ffff137224 */ /* 0x000fe200078e001b */
[----:B------:R-:W-:-:S07]  /*0bb0*/  MOV R0, 0xbf0 ;  /* 0x00000bf000007802 */ /* 0x000fce0000000f00 */
[----:B------:R-:W-:Y:S01]  /*0bc0*/  MOV R20, R14 ;  /* 0x0000000e00147202 */ /* 0x000fe20000000f00 */
[----:B------:R-:W-:-:S07]  /*0bd0*/  IMAD.MOV.U32 R21, RZ, RZ, R15 ;  /* 0x000000ffff157224 */ /* 0x000fce00078e000f */
[----:B------:R-:W-:Y:S05]  /*0be0*/  CALL.REL.NOINC `($__internal_5_$__cuda_sm20_div_rn_f64_full) ;  /* 0x0000003400fc7944 */ /* 0x000fea0003c00000 */
[----:B------:R-:W-:Y:S01]  /*0bf0*/  MOV R14, R24 ;  /* 0x00000018000e7202 */ /* 0x000fe20000000f00 */
[----:B------:R-:W-:-:S07]  /*0c00*/  IMAD.MOV.U32 R15, RZ, RZ, R25 ;  /* 0x000000ffff0f7224 */ /* 0x000fce00078e0019 */
.L_x_80:
[----:B------:R-:W-:Y:S05]  /*0c10*/  BSYNC.RECONVERGENT B2 ;  /* 0x0000000000027941 */ /* 0x000fea0003800200 */
.L_x_77:
[----:B------:R-:W-:Y:S05]  /*0c20*/  BSYNC.RECONVERGENT B1 ;  /* 0x0000000000017941 */ /* 0x000fea0003800200 */
.L_x_73:
[----:B------:R-:W-:Y:S01]  /*0c30*/  DFMA R16, R14, R14, R12 ;  /* 0x0000000e0e10722b */ /* 0x000fe2000000000c */
[----:B------:R-:W0:Y:S01]  /*0c40*/  S2UR UR11, SR_CgaCtaId ;  /* 0x00000000000b79c3 */ /* 0x000e220000008800 */
[----:B------:R-:W-:Y:S01]  /*0c50*/  MOV R12, 0x1 ;  /* 0x00000001000c7802 */ /* 0x000fe20000000f00 */
[----:B------:R-:W-:Y:S01]  /*0c60*/  UMOV UR10, 0x400 ;  /* 0x00000400000a7882 */ /* 0x000fe20000000000 */
[----:B------:R-:W-:Y:S02]  /*0c70*/  BSSY.RECONVERGENT B1, `(.L_x_81) ;  /* 0x000001a000017945 */ /* 0x000fe40003800200 */
[----:B------:R-:W1:Y:S02]  /*0c80*/  MUFU.RCP64H R13, R17 ;  /* 0x00000011000d7308 */ /* 0x000e640000001800 */
[----:B-1----:R-:W-:Y:S01]  /*0c90*/  DFMA R18, -R16, R12, 1 ;  /* 0x3ff000001012742b */ /* 0x002fe2000000010c */
[----:B0-----:R-:W-:-:S07]  /*0ca0*/  ULEA UR10, UR11, UR10, 0x18 ;  /* 0x0000000a0b0a7291 */ /* 0x001fce000f8ec0ff */
[----:B------:R-:W-:Y:S02]  /*0cb0*/  DFMA R18, R18, R18, R18 ;  /* 0x000000121212722b */ /* 0x000fe40000000012 */
[----:B------:R0:W-:Y:S06]  /*0cc0*/  STS.64 [UR10+0x8], R14 ;  /* 0x0000080eff007988 */ /* 0x0001ec0008000a0a */
[----:B------:R-:W-:Y:S02]  /*0cd0*/  DFMA R12, R12, R18, R12 ;  /* 0x000000120c0c722b */ /* 0x000fe4000000000c */
[----:B------:R-:W-:-:S06]  /*0ce0*/  DADD R18, R14, R14 ;  /* 0x000000000e127229 */ /* 0x000fcc000000000e */
[----:B------:R-:W-:Y:S02]  /*0cf0*/  DFMA R20, -R16, R12, 1 ;  /* 0x3ff000001014742b */ /* 0x000fe4000000010c */
[----:B------:R-:W-:-:S06]  /*0d00*/  DMUL R18, R18, R14 ;  /* 0x0000000e12127228 */ /* 0x000fcc0000000000 */
[----:B------:R-:W-:-:S04]  /*0d10*/  DFMA R12, R12, R20, R12 ;  /* 0x000000140c0c722b */ /* 0x000fc8000000000c */
[----:B------:R-:W-:-:S04]  /*0d20*/  FSETP.GEU.AND P2, PT, |R19|, 6.5827683646048100446e-37, PT ;  /* 0x036000001300780b */ /* 0x000fc80003f4e200 */
        /* <DEDUP_REMOVED lines=9> */
[----:B------:R-:W-:Y:S02]  /*0dc0*/  MOV R19, R17 ;  /* 0x0000001100137202 */ /* 0x000fe40000000f00 */
[----:B------:R-:W-:-:S07]  /*0dd0*/  MOV R0, 0xdf0 ;  /* 0x00000df000007802 */ /* 0x000fce0000000f00 */
[----:B------:R-:W-:Y:S05]  /*0de0*/  CALL.REL.NOINC `($__internal_5_$__cuda_sm20_div_rn_f64_full) ;  /* 0x00000034007c7944 */ /* 0x000fea0003c00000 */
[----:B------:R-:W-:Y:S01]  /*0df0*/  IMAD.MOV.U32 R12, RZ, RZ, R24 ;  /* 0x000000ffff0c7224 */ /* 0x000fe200078e0018 */
[----:B------:R-:W-:-:S07]  /*0e00*/  MOV R13, R25 ;  /* 0x00000019000d7202 */ /* 0x000fce0000000f00 */
.L_x_82:
[----:B------:R-:W-:Y:S05]  /*0e10*/  BSYNC.RECONVERGENT B1 ;  /* 0x0000000000017941 */ /* 0x000fea0003800200 */
.L_x_81:
[----:B------:R-:W0:Y:S01]  /*0e20*/  S2UR UR11, SR_CgaCtaId ;  /* 0x00000000000b79c3 */ /* 0x000e220000008800 */
[----:B------:R-:W-:Y:S02]  /*0e30*/  UMOV UR10, 0x400 ;  /* 0x00000400000a7882 */ /* 0x000fe40000000000 */
[----:B0-----:R-:W-:-:S09]  /*0e40*/  ULEA UR10, UR11, UR10, 0x18 ;  /* 0x0000000a0b0a7291 */ /* 0x001fd2000f8ec0ff */
[----:B------:R2:W-:Y:S04]  /*0e50*/  STS.64 [UR10], R12 ;  /* 0x0000000cff007988 */ /* 0x0005e80008000a0a */
[----:B------:R2:W-:Y:S02]  /*0e60*/  STS.64 [R31+0x8], R14 ;  /* 0x0000080e1f007388 */ /* 0x0005e40000000a00 */
.L_x_71:
[----:B------:R-:W-:Y:S05]  /*0e70*/  BSYNC.RECONVERGENT B0 ;  /* 0x0000000000007941 */ /* 0x000fea0003800200 */
.L_x_70:
[----:B------:R-:W3:Y:S08]  /*0e80*/  S2UR UR11, SR_CgaCtaId ;  /* 0x00000000000b79c3 */ /* 0x000ef00000008800 */
[----:B------:R-:W-:Y:S01]  /*0e90*/  BAR.SYNC.DEFER_BLOCKING 0x0 ;  /* 0x0000000000007b1d */ /* 0x000fe20000010000 */
[----:B012---:R-:W-:-:S05]  /*0ea0*/  IMAD.MOV.U32 R12, RZ, RZ, 0x1 ;  /* 0x00000001ff0c7424 */ /* 0x007fca00078e00ff */
[----:B------:R-:W-:Y:S01]  /*0eb0*/  UMOV UR10, 0x400 ;  /* 0x00000400000a7882 */ /* 0x000fe20000000000 */
[----:B------:R-:W-:Y:S01]  /*0ec0*/  BSSY.RECONVERGENT B0, `(.L_x_83) ;  /* 0x0000019000007945 */ /* 0x000fe20003800200 */
[----:B---3--:R-:W-:Y:S01]  /*0ed0*/  ULEA UR10, UR11, UR10, 0x18 ;  /* 0x0000000a0b0a7291 */ /* 0x008fe2000f8ec0ff */
[----:B------:R-:W0:Y:S08]  /*0ee0*/  LDS.64 R16, [R31] ;  /* 0x000000001f107984 */ /* 0x000e300000000a00 */
[----:B------:R-:W1:Y:S01]  /*0ef0*/  LDS.64 R14, [UR10+0x8] ;  /* 0x0000080aff0e7984 */ /* 0x000e620008000a00 */
[----:B0-----:R-:W-:Y:S01]  /*0f00*/  FSETP.GEU.AND P2, PT, |R17|, 6.5827683646048100446e-37, PT ;  /* 0x036000001100780b */ /* 0x001fe20003f4e200 */
[----:B-1----:R-:W0:Y:S02]  /*0f10*/  MUFU.RCP64H R13, R15 ;  /* 0x0000000f000d7308 */ /* 0x002e240000001800 */
        /* <DEDUP_REMOVED lines=11> */
[----:B------:R-:W-:Y:S01]  /*0fd0*/  MOV R20, R16 ;  /* 0x0000001000147202 */ /* 0x000fe20000000f00 */
[----:B------:R-:W-:Y:S01]  /*0fe0*/  IMAD.MOV.U32 R21, RZ, RZ, R17 ;  /* 0x000000ffff157224 */ /* 0x000fe200078e0011 */
[----:B------:R-:W-:Y:S01]  /*0ff0*/  MOV R18, R14 ;  /* 0x0000000e00127202 */ /* 0x000fe20000000f00 */
[----:B------:R-:W-:Y:S01]  /*1000*/  IMAD.MOV.U32 R19, RZ, RZ, R15 ;  /* 0x000000ffff137224 */ /* 0x000fe200078e000f */
[----:B------:R-:W-:-:S07]  /*1010*/  MOV R0, 0x1030 ;  /* 0x0000103000007802 */ /* 0x000fce0000000f00 */
[----:B------:R-:W-:Y:S05]  /*1020*/  CALL.REL.NOINC `($__internal_5_$__cuda_sm20_div_rn_f64_full) ;  /* 0x0000003000ec7944 */ /* 0x000fea0003c00000 */
[----:B------:R-:W-:Y:S01]  /*1030*/  MOV R12, R24 ;  /* 0x00000018000c7202 */ /* 0x000fe20000000f00 */
[----:B------:R-:W-:-:S07]  /*1040*/  IMAD.MOV.U32 R13, RZ, RZ, R25 ;  /* 0x000000ffff0d7224 */ /* 0x000fce00078e0019 */
.L_x_84:
[----:B------:R-:W-:Y:S05]  /*1050*/  BSYNC.RECONVERGENT B0 ;  /* 0x0000000000007941 */ /* 0x000fea0003800200 */
.L_x_83:
[----:B------:R-:W0:Y:S01]  /*1060*/  S2UR UR17, SR_CgaCtaId ;  /* 0x00000000001179c3 */ /* 0x000e220000008800 */
[----:B------:R-:W-:Y:S01]  /*1070*/  STS.64 [R31], R12 ;  /* 0x0000000c1f007388 */ /* 0x000fe20000000a00 */
[----:B------:R-:W-:Y:S01]  /*1080*/  UMOV UR16, 0x400 ;  /* 0x0000040000107882 */ /* 0x000fe20000000000 */
[----:B------:R-:W-:-:S05]  /*1090*/  CS2R R36, SRZ ;  /* 0x0000000000247805 */ /* 0x000fca000001ff00 */
[----:B------:R-:W1:Y:S01]  /*10a0*/  LDC R0, c[0x0][0x3a0] ;  /* 0x0000e800ff007b82 */ /* 0x000e620000000800 */
[----:B0-----:R-:W-:-:S07]  /*10b0*/  ULEA UR10, UR17, UR16, 0x18 ;  /* 0x00000010110a7291 */ /* 0x001fce000f8ec0ff */
[----:B------:R-:W-:Y:S01]  /*10c0*/  BAR.SYNC.DEFER_BLOCKING 0x0 ;  /* 0x0000000000007b1d */ /* 0x000fe20000010000 */
[----:B-1----:R-:W-:-:S05]  /*10d0*/  ISETP.LE.AND P2, PT, R0, UR9, PT ;  /* 0x0000000900007c0c */ /* 0x002fca000bf43270 */
[----:B------:R-:W0:Y:S02]  /*10e0*/  LDS.64 R14, [UR10] ;  /* 0x0000000aff0e7984 */ /* 0x000e240008000a00 */
[----:B0-----:R-:W-:Y:S02]  /*10f0*/  R2UR UR22, R14 ;  /* 0x000000000e1672ca */ /* 0x001fe400000e0000 */
[----:B------:R-:W-:-:S04]  /*1100*/  R2UR UR23, R15 ;  /* 0x000000000f1772ca */ /* 0x000fc800000e0000 */
[----:B------:R-:W-:Y:S11]  /*1110*/  @P2 BRA `(.L_x_85) ;  /* 0x0000000c00542947 */ /* 0x000ff60003800000 */
[----:B------:R-:W-:Y:S01]  /*1120*/  UISETP.GE.U32.AND UP2, UPT, UR8, 0xf, UPT ;  /* 0x0000000f0800788c */ /* 0x000fe2000bf46070 */
[----:B------:R-:W-:Y:S01]  /*1130*/  CS2R R36, SRZ ;  /* 0x0000000000247805 */ /* 0x000fe2000001ff00 */
[----:B------:R-:W-:Y:S01]  /*1140*/  ULOP3.LUT UP1, URZ, UR24, 0xf, URZ, 0xc0, !UPT ;  /* 0x0000000f18ff7892 */ /* 0x000fe2000f82c0ff */
[----:B------:R-:W-:-:S06]  /*1150*/  UMOV UR10, UR9 ;  /* 0x00000009000a7c82 */ /* 0x000fcc0008000000 */
[----:B------:R-:W-:Y:S05]  /*1160*/  BRA.U !UP2, `(.L_x_86) ;  /* 0x000000050a847547 */ /* 0x000fea000b800000 */
[----:B------:R-:W0:Y:S01]  /*1170*/  LDC.64 R12, c[0x0][0x380] ;  /* 0x0000e000ff0c7b82 */ /* 0x000e220000000a00 */
[----:B------:R-:W-:Y:S01]  /*1180*/  UIADD3 UR10, UPT, UPT, UR16, 0x10, URZ ;  /* 0x00000010100a7890 */ /* 0x000fe2000fffe0ff */
[----:B------:R-:W-:Y:S02]  /*1190*/  IADD3 R35, PT, PT, R5, UR9, RZ ;  /* 0x0000000905237c10 */ /* 0x000fe4000fffe0ff */
[----:B------:R-:W-:Y:S01]  /*11a0*/  CS2R R36, SRZ ;  /* 0x0000000000247805 */ /* 0x000fe2000001ff00 */
[----:B------:R-:W-:Y:S02]  /*11b0*/  ULEA UR11, UR17, UR10, 0x18 ;  /* 0x0000000a110b7291 */ /* 0x000fe4000f8ec0ff */
[----:B------:R-:W-:Y:S01]  /*11c0*/  ULOP3.LUT UR10, UR24, 0xfffffff0, URZ, 0xc0, !UPT ;  /* 0xfffffff0180a7892 */ /* 0x000fe2000f8ec0ff */
[----:B------:R-:W-:Y:S01]  /*11d0*/  IMAD R35, R35, R0, R2 ;  /* 0x0000000023237224 */ /* 0x000fe200078e0202 */
[----:B------:R-:W-:Y:S02]  /*11e0*/  ULEA UR11, UR9, UR11, 0x3 ;  /* 0x0000000b090b7291 */ /* 0x000fe4000f8e18ff */
[----:B------:R-:W-:-:S02]  /*11f0*/  UIADD3 UR12, UPT, UPT, -UR10, URZ, URZ ;  /* 0x000000ff0a0c7290 */ /* 0x000fc4000fffe1ff */
[----:B------:R-:W-:Y:S01]  /*1200*/  UIADD3 UR11, UPT, UPT, UR11, 0x40, URZ ;  /* 0x000000400b0b7890 */ /* 0x000fe2000fffe0ff */
[----:B------:R-:W-:-:S11]  /*1210*/  UMOV UR10, UR9 ;  /* 0x00000009000a7c82 */ /* 0x000fd60008000000 */
.L_x_87:
[----:B0-----:R-:W-:Y:S01]  /*1220*/  IMAD.WIDE R22, R35, 0x8, R12 ;  /* 0x0000000823167825 */ /* 0x001fe200078e020c */
[----:B------:R-:W0:Y:S04]  /*1230*/  LDS.64 R26, [UR11+-0x40] ;  /* 0xffffc00bff1a7984 */ /* 0x000e280008000a00 */
[----:B------:R-:W2:Y:S01]  /*1240*/  LDG.E.64 R14, desc[UR14][R22.64] ;  /* 0x0000000e160e7981 */ /* 0x000ea2000c1e1b00 */
[----:B------:R-:W-:-:S05]  /*1250*/  IMAD.WIDE.U32 R30, R0, 0x8, R22 ;  /* 0x00000008001e7825 */ /* 0x000fca00078e0016 */
[----:B------:R1:W3:Y:S02]  /*1260*/  LDG.E.64 R24, desc[UR14][R30.64] ;  /* 0x0000000e1e187981 */ /* 0x0002e4000c1e1b00 */
[----:B-1----:R-:W-:-:S05]  /*1270*/  IMAD.WIDE.U32 R30, R0, 0x8, R30 ;  /* 0x00000008001e7825 */ /* 0x002fca00078e001e */
[----:B------:R1:W4:Y:S01]  /*1280*/  LDG.E.64 R28, desc[UR14][R30.64] ;  /* 0x0000000e1e1c7981 */ /* 0x000322000c1e1b00 */
[----:B------:R-:W-:-:S05]  /*1290*/  IMAD.WIDE.U32 R18, R0, 0x8, R30 ;  /* 0x0000000800127825 */ /* 0x000fca00078e001e */
[----:B------:R-:W5:Y:S01]  /*12a0*/  LDG.E.64 R20, desc[UR14][R18.64] ;  /* 0x0000000e12147981 */ /* 0x000f62000c1e1b00 */
[----:B------:R-:W-:-:S03]  /*12b0*/  IMAD.WIDE.U32 R16, R0, 0x8, R18 ;  /* 0x0000000800107825 */ /* 0x000fc600078e0012 */
[----:B-1----:R-:W1:Y:S01]  /*12c0*/  LDS.64 R30, [UR11+-0x38] ;  /* 0xffffc80bff1e7984 */ /* 0x002e620008000a00 */
[----:B------:R-:W-:-:S03]  /*12d0*/  IMAD.WIDE.U32 R32, R0, 0x8, R16 ;  /* 0x0000000800207825 */ /* 0x000fc600078e0010 */
[----:B------:R-:W5:Y:S04]  /*12e0*/  LDG.E.64 R18, desc[UR14][R16.64] ;  /* 0x0000000e10127981 */ /* 0x000f68000c1e1b00 */
[----:B------:R0:W5:Y:S02]  /*12f0*/  LDG.E.64 R22, desc[UR14][R32.64] ;  /* 0x0000000e20167981 */ /* 0x000164000c1e1b00 */
[----:B0-----:R-:W-:-:S05]  /*1300*/  IMAD.WIDE.U32 R32, R0, 0x8, R32 ;  /* 0x0000000800207825 */ /* 0x001fca00078e0020 */
[----:B------:R0:W5:Y:S01]  /*1310*/  LDG.E.64 R16, desc[UR14][R32.64] ;  /* 0x0000000e20107981 */ /* 0x000162000c1e1b00 */
[----:B--2---:R-:W-:-:S08]  /*1320*/  DMUL R14, R14, -UR22 ;  /* 0x800000160e0e7c28 */ /* 0x004fd00008000000 */
[----:B------:R-:W-:Y:S01]  /*1330*/  DFMA R26, R14, R26, R36 ;  /* 0x0000001a0e1a722b */ /* 0x000fe20000000024 */
[----:B------:R-:W-:-:S05]  /*1340*/  IMAD.WIDE.U32 R36, R0, 0x8, R32 ;  /* 0x0000000800247825 */ /* 0x000fca00078e0020 */
[----:B------:R2:W2:Y:S01]  /*1350*/  LDG.E.64 R14, desc[UR14][R36.64] ;  /* 0x0000000e240e7981 */ /* 0x0004a2000c1e1b00 */
[----:B---3--:R-:W-:-:S08]  /*1360*/  DMUL R24, R24, -UR22 ;  /* 0x8000001618187c28 */ /* 0x008fd00008000000 */
[----:B-1----:R-:W-:Y:S02]  /*1370*/  DFMA R30, R24, R30, R26 ;  /* 0x0000001e181e722b */ /* 0x002fe4000000001a */
[----:B------:R-:W1:Y:S04]  /*1380*/  LDS.64 R24, [UR11+-0x30] ;  /* 0xffffd00bff187984 */ /* 0x000e680008000a00 */
[----:B------:R-:W3:Y:S01]  /*1390*/  LDS.64 R26, [UR11+-0x28] ;  /* 0xffffd80bff1a7984 */ /* 0x000ee20008000a00 */
[----:B----4-:R-:W-:Y:S01]  /*13a0*/  DMUL R28, R28, -UR22 ;  /* 0x800000161c1c7c28 */ /* 0x010fe20008000000 */
[----:B0-----:R-:W-:Y:S01]  /*13b0*/  IMAD.WIDE.U32 R32, R0, 0x8, R36 ;  /* 0x0000000800207825 */ /* 0x001fe200078e0024 */
[----:B-----5:R-:W-:-:S06]  /*13c0*/  DMUL R20, R20, -UR22 ;  /* 0x8000001614147c28 */ /* 0x020fcc0008000000 */
[----:B-1----:R-:W-:Y:S02]  /*13d0*/  DFMA R24, R28, R24, R30 ;  /* 0x000000181c18722b */ /* 0x002fe4000000001e */
[----:B------:R0:W4:Y:S04]  /*13e0*/  LDG.E.64 R28, desc[UR14][R32.64] ;  /* 0x0000000e201c7981 */ /* 0x000128000c1e1b00 */
[----:B------:R-:W1:Y:S02]  /*13f0*/  LDS.64 R30, [UR11+-0x20] ;  /* 0xffffe00bff1e7984 */ /* 0x000e640008000a00 */
[----:B---3--:R-:W-:Y:S02]  /*1400*/  DFMA R26, R20, R26, R24 ;  /* 0x0000001a141a722b */ /* 0x008fe40000000018 */
[----:B------:R-:W3:Y:S01]  /*1410*/  LDS.64 R20, [UR11+-0x18] ;  /* 0xffffe80bff147984 */ /* 0x000ee20008000a00 */
[----:B--2---:R-:W-:Y:S01]  /*1420*/  IMAD.WIDE.U32 R36, R0, 0x8, R32 ;  /* 0x0000000800247825 */ /* 0x004fe200078e0020 */
[----:B------:R-:W-:-:S02]  /*1430*/  DMUL R18, R18, -UR22 ;  /* 0x8000001612127c28 */ /* 0x000fc40008000000 */
[----:B------:R-:W-:Y:S01]  /*1440*/  DMUL R22, R22, -UR22 ;  /* 0x8000001616167c28 */ /* 0x000fe20008000000 */
[----:B0-----:R-:W-:Y:S04]  /*1450*/  LDS.64 R32, [UR11+-0x8] ;  /* 0xfffff80bff207984 */ /* 0x001fe80008000a00 */
[----:B------:R-:W2:Y:S01]  /*1460*/  LDG.E.64 R24, desc[UR14][R36.64] ;  /* 0x0000000e24187981 */ /* 0x000ea2000c1e1b00 */
[----:B-1----:R-:W-:-:S03]  /*1470*/  DFMA R30, R18, R30, R26 ;  /* 0x0000001e121e722b */ /* 0x002fc6000000001a */
[----:B------:R-:W0:Y:S01]  /*1480*/  LDS.64 R18, [UR11+-0x10] ;  /* 0xfffff00bff127984 */ /* 0x000e220008000a00 */
[----:B------:R-:W-:-:S04]  /*1490*/  IMAD.WIDE.U32 R26, R0, 0x8, R36 ;  /* 0x00000008001a7825 */ /* 0x000fc800078e0024 */
[----:B---3--:R-:W-:Y:S01]  /*14a0*/  DFMA R20, R22, R20, R30 ;  /* 0x000000141614722b */ /* 0x008fe2000000001e */
[----:B------:R1:W3:Y:S01]  /*14b0*/  LDG.E.64 R22, desc[UR14][R26.64] ;  /* 0x0000000e1a167981 */ /* 0x0002e2000c1e1b00 */
[----:B------:R-:W-:Y:S01]  /*14c0*/  DMUL R16, R16, -UR22 ;  /* 0x8000001610107c28 */ /* 0x000fe20008000000 */
[----:B-1----:R-:W-:-:S05]  /*14d0*/  IMAD.WIDE.U32 R26, R0, 0x8, R26 ;  /* 0x00000008001a7825 */ /* 0x002fca00078e001a */
[----:B------:R1:W5:Y:S01]  /*14e0*/  LDG.E.64 R30, desc[UR14][R26.64] ;  /* 0x0000000e1a1e7981 */ /* 0x000362000c1e1b00 */
[----:B------:R-:W-:-:S03]  /*14f0*/  IMAD.WIDE.U32 R36, R0, 0x8, R26 ;  /* 0x0000000800247825 */ /* 0x000fc600078e001a */
[----:B-1----:R-:W1:Y:S01]  /*1500*/  LDS.64 R26, [UR11] ;  /* 0x0000000bff1a7984 */ /* 0x002e620008000a00 */
[----:B0-----:R-:W-:-:S03]  /*1510*/  DFMA R18, R16, R18, R20 ;  /* 0x000000121012722b */ /* 0x001fc60000000014 */
[----:B------:R0:W5:Y:S02]  /*1520*/  LDG.E.64 R16, desc[UR14][R36.64] ;  /* 0x0000000e24107981 */ /* 0x000164000c1e1b00 */
[----:B0-----:R-:W-:-:S05]  /*1530*/  IMAD.WIDE.U32 R36, R0, 0x8, R36 ;  /* 0x0000000800247825 */ /* 0x001fca00078e0024 */
[----:B------:R0:W5:Y:S01]  /*1540*/  LDG.E.64 R20, desc[UR14][R36.64] ;  /* 0x0000000e24147981 */ /* 0x000162000c1e1b00 */
[----:B------:R-:W-:-:S08]  /*1550*/  DMUL R14, R14, -UR22 ;  /* 0x800000160e0e7c28 */ /* 0x000fd00008000000 */
[----:B------:R-:W-:Y:S01]  /*1560*/  DFMA R32, R14, R32, R18 ;  /* 0x000000200e20722b */ /* 0x000fe20000000012 */
[C---:B------:R-:W-:Y:S02]  /*1570*/  IMAD.WIDE.U32 R14, R0.reuse, 0x8, R36 ;  /* 0x00000008000e7825 */ /* 0x040fe400078e0024 */
[----:B0-----:R-:W-:Y:S04]  /*1580*/  LDS.64 R36, [UR11+0x38] ;  /* 0x0000380bff247984 */ /* 0x001fe80008000a00 */
[----:B------:R0:W5:Y:S02]  /*1590*/  LDG.E.64 R18, desc[UR14][R14.64] ;  /* 0x0000000e0e127981 */ /* 0x000164000c1e1b00 */
[----:B0-----:R-:W-:-:S06]  /*15a0*/  IMAD.WIDE.U32 R14, R0, 0x8, R14 ;  /* 0x00000008000e7825 */ /* 0x001fcc00078e000e */
[----:B------:R-:W5:Y:S01]  /*15b0*/  LDG.E.64 R14, desc[UR14][R14.64] ;  /* 0x0000000e0e0e7981 */ /* 0x000f62000c1e1b00 */
[----:B----4-:R-:W-:-:S08]  /*15c0*/  DMUL R28, R28, -UR22 ;  /* 0x800000161c1c7c28 */ /* 0x010fd00008000000 */
[----:B-1----:R-:W-:Y:S02]  /*15d0*/  DFMA R26, R28, R26, R32 ;  /* 0x0000001a1c1a722b */ /* 0x002fe40000000020 */
[----:B------:R-:W0:Y:S04]  /*15e0*/  LDS.64 R28, [UR11+0x8] ;  /* 0x0000080bff1c7984 */ /* 0x000e280008000a00 */
[----:B------:R-:W1:Y:S01]  /*15f0*/  LDS.64 R32, [UR11+0x10] ;  /* 0x0000100bff207984 */ /* 0x000e620008000a00 */
[----:B--2---:R-:W-:-:S08]  /*1600*/  DMUL R24, R24, -UR22 ;  /* 0x8000001618187c28 */ /* 0x004fd00008000000 */
[----:B0-----:R-:W-:Y:S01]  /*1610*/  DFMA R28, R24, R28, R26 ;  /* 0x0000001c181c722b */ /* 0x001fe2000000001a */
[----:B------:R-:W0:Y:S01]  /*1620*/  LDS.64 R26, [UR11+0x18] ;  /* 0x0000180bff1a7984 */ /* 0x000e220008000a00 */
[----:B---3--:R-:W-:-:S03]  /*1630*/  DMUL R22, R22, -UR22 ;  /* 0x8000001616167c28 */ /* 0x008fc60008000000 */
[----:B------:R-:W2:Y:S05]  /*1640*/  LDS.64 R24, [UR11+0x20] ;  /* 0x0000200bff187984 */ /* 0x000eaa0008000a00 */
[----:B-1----:R-:W-:Y:S02]  /*1650*/  DFMA R32, R22, R32, R28 ;  /* 0x000000201620722b */ /* 0x002fe4000000001c */
[----:B------:R-:W1:Y:S04]  /*1660*/  LDS.64 R22, [UR11+0x28] ;  /* 0x0000280bff167984 */ /* 0x000e680008000a00 */
[----:B------:R-:W3:Y:S01]  /*1670*/  LDS.64 R28, [UR11+0x30] ;  /* 0x0000300bff1c7984 */ /* 0x000ee20008000a00 */
[----:B-----5:R-:W-:-:S02]  /*1680*/  DMUL R30, R30, -UR22 ;  /* 0x800000161e1e7c28 */ /* 0x020fc40008000000 */
[----:B------:R-:W-:-:S06]  /*1690*/  DMUL R16, R16, -UR22 ;  /* 0x8000001610107c28 */ /* 0x000fcc0008000000 */
[----:B0-----:R-:W-:-:S08]  /*16a0*/  DFMA R26, R30, R26, R32 ;  /* 0x0000001a1e1a722b */ /* 0x001fd00000000020 */
[----:B--2---:R-:W-:Y:S02]  /*16b0*/  DFMA R16, R16, R24, R26 ;  /* 0x000000181010722b */ /* 0x004fe4000000001a */
[----:B------:R-:W-:Y:S01]  /*16c0*/  DMUL R20, R20, -UR22 ;  /* 0x8000001614147c28 */ /* 0x000fe20008000000 */
[----:B------:R-:W-:-:S07]  /*16d0*/  UIADD3 UR12, UPT, UPT, UR12, 0x10, URZ ;  /* 0x000000100c0c7890 */ /* 0x000fce000fffe0ff */
[----:B-1----:R-:W-:Y:S01]  /*16e0*/  DFMA R16, R20, R22, R16 ;  /* 0x000000161410722b */ /* 0x002fe20000000010 */
[----:B------:R-:W-:Y:S01]  /*16f0*/  UISETP.NE.AND UP2, UPT, UR12, URZ, UPT ;  /* 0x000000ff0c00728c */ /* 0x000fe2000bf45270 */
[----:B------:R-:W-:Y:S01]  /*1700*/  IMAD R35, R0, 0x10, R35 ;  /* 0x0000001000237824 */ /* 0x000fe200078e0223 */
[----:B------:R-:W-:Y:S02]  /*1710*/  UIADD3 UR10, UPT, UPT, UR10, 0x10, URZ ;  /* 0x000000100a0a7890 */ /* 0x000fe4000fffe0ff */
[----:B------:R-:W-:Y:S01]  /*1720*/  UIADD3 UR11, UPT, UPT, UR11, 0x80, URZ ;  /* 0x000000800b0b7890 */ /* 0x000fe2000fffe0ff */
[----:B------:R-:W-:-:S08]  /*1730*/  DMUL R18, R18, -UR22 ;  /* 0x8000001612127c28 */ /* 0x000fd00008000000 */
[----:B---3--:R-:W-:Y:S02]  /*1740*/  DFMA R16, R18, R28, R16 ;  /* 0x0000001c1210722b */ /* 0x008fe40000000010 */
[----:B------:R-:W-:-:S08]  /*1750*/  DMUL R14, R14, -UR22 ;  /* 0x800000160e0e7c28 */ /* 0x000fd00008000000 */
[----:B------:R-:W-:Y:S01]  /*1760*/  DFMA R36, R14, R36, R16 ;  /* 0x000000240e24722b */ /* 0x000fe20000000010 */
[----:B------:R-:W-:Y:S10]  /*1770*/  BRA.U UP2, `(.L_x_87) ;  /* 0xfffffff902a87547 */ /* 0x000ff4000b83ffff */
.L_x_86:
[----:B------:R-:W-:Y:S05]  /*1780*/  BRA.U !UP1, `(.L_x_85) ;  /* 0x0000000509b87547 */ /* 0x000fea000b800000 */
[----:B------:R-:W-:-:S04]  /*1790*/  IADD3 R12, PT, PT, RZ, -R8, RZ ;  /* 0x80000008ff0c7210 */ /* 0x000fc80007ffe0ff */
[----:B------:R-:W-:-:S05]  /*17a0*/  PRMT R12, R12, 0x7710, RZ ;  /* 0x000077100c0c7816 */ /* 0x000fca00000000ff */
[----:B------:R-:W-:-:S05]  /*17b0*/  VIADD R12, R12, UR20 ;  /* 0x000000140c0c7c36 */ /* 0x000fca0008000000 */
[----:B------:R-:W-:-:S04]  /*17c0*/  LOP3.LUT R12, R12, 0xf, RZ, 0xc0, !PT ;  /* 0x0000000f0c0c7812 */ /* 0x000fc800078ec0ff */
[C---:B------:R-:W-:Y:S02]  /*17d0*/  IADD3 R13, PT, PT, R12.reuse, -0x1, RZ ;  /* 0xffffffff0c0d7810 */ /* 0x040fe40007ffe0ff */
[----:B------:R-:W-:Y:S02]  /*17e0*/  LOP3.LUT P3, RZ, R12, 0x7, RZ, 0xc0, !PT ;  /* 0x000000070cff7812 */ /* 0x000fe4000786c0ff */
[----:B------:R-:W-:-:S13]  /*17f0*/  ISETP.GE.U32.AND P0, PT, R13, 0x7, PT ;  /* 0x000000070d00780c */ /* 0x000fda0003f06070 */
[----:B------:R-:W-:Y:S05]  /*1800*/  @!P0 BRA `(.L_x_88) ;  /* 0x0000000000b88947 */ /* 0x000fea0003800000 */
[----:B------:R-:W0:Y:S01]  /*1810*/  LDC.64 R12, c[0x0][0x380] ;  /* 0x0000e000ff0c7b82 */ /* 0x000e220000000a00 */
[----:B------:R-:W-:-:S04]  /*1820*/  IMAD R15, R0, UR10, R7 ;  /* 0x0000000a000f7c24 */ /* 0x000fc8000f8e0207 */
[----:B0-----:R-:W-:-:S05]  /*1830*/  IMAD.WIDE R12, R15, 0x8, R12 ;  /* 0x000000080f0c7825 */ /* 0x001fca00078e020c */
[----:B------:R-:W2:Y:S01]  /*1840*/  LDG.E.64 R26, desc[UR14][R12.64] ;  /* 0x0000000e0c1a7981 */ /* 0x000ea2000c1e1b00 */
[----:B------:R-:W-:-:S05]  /*1850*/  IMAD.WIDE.U32 R22, R0, 0x8, R12 ;  /* 0x0000000800167825 */ /* 0x000fca00078e000c */
[----:B------:R-:W3:Y:S01]  /*1860*/  LDG.E.64 R24, desc[UR14][R22.64] ;  /* 0x0000000e16187981 */ /* 0x000ee2000c1e1b00 */
[----:B------:R-:W-:-:S05]  /*1870*/  IMAD.WIDE.U32 R28, R0, 0x8, R22 ;  /* 0x00000008001c7825 */ /* 0x000fca00078e0016 */
[----:B------:R-:W4:Y:S01]  /*1880*/  LDG.E.64 R30, desc[UR14][R28.64] ;  /* 0x0000000e1c1e7981 */ /* 0x000f22000c1e1b00 */
[----:B------:R-:W-:-:S05]  /*1890*/  IMAD.WIDE.U32 R32, R0, 0x8, R28 ;  /* 0x0000000800207825 */ /* 0x000fca00078e001c */
[----:B------:R0:W5:Y:S02]  /*18a0*/  LDG.E.64 R18, desc[UR14][R32.64] ;  /* 0x0000000e20127981 */ /* 0x000164000c1e1b00 */
[----:B0-----:R-:W-:-:S05]  /*18b0*/  IMAD.WIDE.U32 R32, R0, 0x8, R32 ;  /* 0x0000000800207825 */ /* 0x001fca00078e0020 */
[----:B------:R-:W5:Y:S01]  /*18c0*/  LDG.E.64 R14, desc[UR14][R32.64] ;  /* 0x0000000e200e7981 */ /* 0x000f62000c1e1b00 */
[----:B------:R-:W-:-:S05]  /*18d0*/  IMAD.WIDE.U32 R34, R0, 0x8, R32 ;  /* 0x0000000800227825 */ /* 0x000fca00078e0020 */
[----:B------:R0:W5:Y:S02]  /*18e0*/  LDG.E.64 R20, desc[UR14][R34.64] ;  /* 0x0000000e22147981 */ /* 0x000164000c1e1b00 */
[----:B0-----:R-:W-:-:S05]  /*18f0*/  IMAD.WIDE.U32 R34, R0, 0x8, R34 ;  /* 0x0000000800227825 */ /* 0x001fca00078e0022 */
[----:B------:R-:W5:Y:S01]  /*1900*/  LDG.E.64 R16, desc[UR14][R34.64] ;  /* 0x0000000e22107981 */ /* 0x000f62000c1e1b00 */
[----:B------:R-:W-:-:S06]  /*1910*/  IMAD.WIDE.U32 R12, R0, 0x8, R34 ;  /* 0x00000008000c7825 */ /* 0x000fcc00078e0022 */
[----:B------:R-:W5:Y:S01]  /*1920*/  LDG.E.64 R12, desc[UR14][R12.64] ;  /* 0x0000000e0c0c7981 */ /* 0x000f62000c1e1b00 */
[----:B------:R-:W-:-:S04]  /*1930*/  UIADD3 UR11, UPT, UPT, UR16, 0x10, URZ ;  /* 0x00000010100b7890 */ /* 0x000fc8000fffe0ff */
[----:B------:R-:W-:-:S04]  /*1940*/  ULEA UR11, UR17, UR11, 0x18 ;  /* 0x0000000b110b7291 */ /* 0x000fc8000f8ec0ff */
[----:B------:R-:W-:Y:S02]  /*1950*/  ULEA UR11, UR10, UR11, 0x3 ;  /* 0x0000000b0a0b7291 */ /* 0x000fe4000f8e18ff */
[----:B------:R-:W-:-:S07]  /*1960*/  UIADD3 UR10, UPT, UPT, UR10, 0x8, URZ ;  /* 0x000000080a0a7890 */ /* 0x000fce000fffe0ff */
[----:B------:R-:W0:Y:S04]  /*1970*/  LDS.64 R22, [UR11] ;  /* 0x0000000bff167984 */ /* 0x000e280008000a00 */
[----:B------:R-:W1:Y:S04]  /*1980*/  LDS.64 R32, [UR11+0x8] ;  /* 0x0000080bff207984 */ /* 0x000e680008000a00 */
[----:B------:R-:W5:Y:S01]  /*1990*/  LDS.64 R28, [UR11+0x10] ;  /* 0x0000100bff1c7984 */ /* 0x000f620008000a00 */
[----:B--2---:R-:W-:Y:S02]  /*19a0*/  DMUL R26, R26, -UR22 ;  /* 0x800000161a1a7c28 */ /* 0x004fe40008000000 */
[----:B---3--:R-:W-:-:S06]  /*19b0*/  DMUL R24, R24, -UR22 ;  /* 0x8000001618187c28 */ /* 0x008fcc0008000000 */
[----:B0-----:R-:W-:Y:S01]  /*19c0*/  DFMA R36, R26, R22, R36 ;  /* 0x000000161a24722b */ /* 0x001fe20000000024 */
[----:B------:R-:W0:Y:S01]  /*19d0*/  LDS.64 R22, [UR11+0x18] ;  /* 0x0000180bff167984 */ /* 0x000e220008000a00 */
[----:B----4-:R-:W-:-:S03]  /*19e0*/  DMUL R30, R30, -UR22 ;  /* 0x800000161e1e7c28 */ /* 0x010fc60008000000 */
[----:B------:R-:W-:Y:S03]  /*19f0*/  LDS.64 R26, [UR11+0x28] ;  /* 0x0000280bff1a7984 */ /* 0x000fe60008000a00 */
[----:B-1----:R-:W-:Y:S01]  /*1a00*/  DFMA R32, R24, R32, R36 ;  /* 0x000000201820722b */ /* 0x002fe20000000024 */
[----:B------:R-:W1:Y:S01]  /*1a10*/  LDS.64 R24, [UR11+0x20] ;  /* 0x0000200bff187984 */ /* 0x000e620008000a00 */
[----:B-----5:R-:W-:-:S03]  /*1a20*/  DMUL R18, R18, -UR22 ;  /* 0x8000001612127c28 */ /* 0x020fc60008000000 */
[----:B------:R-:W-:Y:S03]  /*1a30*/  LDS.64 R36, [UR11+0x38] ;  /* 0x0000380bff247984 */ /* 0x000fe60008000a00 */
[----:B------:R-:W-:Y:S01]  /*1a40*/  DFMA R30, R30, R28, R32 ;  /* 0x0000001c1e1e722b */ /* 0x000fe20000000020 */
[----:B------:R-:W2:Y:S01]  /*1a50*/  LDS.64 R28, [UR11+0x30] ;  /* 0x0000300bff1c7984 */ /* 0x000ea20008000a00 */
[----:B------:R-:W-:Y:S02]  /*1a60*/  DMUL R14, R14, -UR22 ;  /* 0x800000160e0e7c28 */ /* 0x000fe40008000000 */
[----:B------:R-:W-:-:S04]  /*1a70*/  DMUL R20, R20, -UR22 ;  /* 0x8000001614147c28 */ /* 0x000fc80008000000 */
[----:B0-----:R-:W-:Y:S02]  /*1a80*/  DFMA R18, R18, R22, R30 ;  /* 0x000000161212722b */ /* 0x001fe4000000001e */
[----:B------:R-:W-:-:S06]  /*1a90*/  DMUL R16, R16, -UR22 ;  /* 0x8000001610107c28 */ /* 0x000fcc0008000000 */
[----:B-1----:R-:W-:Y:S02]  /*1aa0*/  DFMA R14, R14, R24, R18 ;  /* 0x000000180e0e722b */ /* 0x002fe40000000012 */
[----:B------:R-:W-:-:S06]  /*1ab0*/  DMUL R12, R12, -UR22 ;  /* 0x800000160c0c7c28 */ /* 0x000fcc0008000000 */
[----:B------:R-:W-:-:S08]  /*1ac0*/  DFMA R14, R20, R26, R14 ;  /* 0x0000001a140e722b */ /* 0x000fd0000000000e */
[----:B--2---:R-:W-:-:S08]  /*1ad0*/  DFMA R14, R16, R28, R14 ;  /* 0x0000001c100e722b */ /* 0x004fd0000000000e */
[----:B------:R-:W-:-:S11]  /*1ae0*/  DFMA R36, R12, R36, R14 ;  /* 0x000000240c24722b */ /* 0x000fd6000000000e */
.L_x_88:
[----:B------:R-:W-:Y:S05]  /*1af0*/  @!P3 BRA `(.L_x_85) ;  /* 0x0000000000dcb947 */ /* 0x000fea0003800000 */
[----:B------:R-:W-:Y:S02]  /*1b00*/  UISETP.GE.U32.AND UP1, UPT, UR21, 0x3, UPT ;  /* 0x000000031500788c */ /* 0x000fe4000bf26070 */
[----:B------:R-:W-:-:S04]  /*1b10*/  ULOP3.LUT UR12, UR13, 0x3, URZ, 0xc0, !UPT ;  /* 0x000000030d0c7892 */ /* 0x000fc8000f8ec0ff */
[----:B------:R-:W-:-:S03]  /*1b20*/  UISETP.NE.AND UP2, UPT, UR12, URZ, UPT ;  /* 0x000000ff0c00728c */ /* 0x000fc6000bf45270 */
[----:B------:R-:W-:Y:S08]  /*1b30*/  BRA.U !UP1, `(.L_x_89) ;  /* 0x0000000109687547 */ /* 0x000ff0000b800000 */
[----:B------:R-:W0:Y:S01]  /*1b40*/  LDC.64 R12, c[0x0][0x380] ;  /* 0x0000e000ff0c7b82 */ /* 0x000e220000000a00 */
[----:B------:R-:W-:-:S04]  /*1b50*/  IMAD R15, R0, UR10, R7 ;  /* 0x0000000a000f7c24 */ /* 0x000fc8000f8e0207 */
[----:B0-----:R-:W-:-:S05]  /*1b60*/  IMAD.WIDE R14, R15, 0x8, R12 ;  /* 0x000000080f0e7825 */ /* 0x001fca00078e020c */
[----:B------:R0:W2:Y:S01]  /*1b70*/  LDG.E.64 R26, desc[UR14][R14.64] ;  /* 0x0000000e0e1a7981 */ /* 0x0000a2000c1e1b00 */
[----:B------:R-:W-:-:S05]  /*1b80*/  IMAD.WIDE.U32 R28, R0, 0x8, R14 ;  /* 0x00000008001c7825 */ /* 0x000fca00078e000e */
[----:B------:R-:W3:Y:S01]  /*1b90*/  LDG.E.64 R20, desc[UR14][R28.64] ;  /* 0x0000000e1c147981 */ /* 0x000ee2000c1e1b00 */
[----:B------:R-:W-:-:S05]  /*1ba0*/  IMAD.WIDE.U32 R30, R0, 0x8, R28 ;  /* 0x00000008001e7825 */ /* 0x000fca00078e001c */
[----:B------:R-:W4:Y:S01]  /*1bb0*/  LDG.E.64 R16, desc[UR14][R30.64] ;  /* 0x0000000e1e107981 */ /* 0x000f22000c1e1b00 */
[----:B------:R-:W-:-:S06]  /*1bc0*/  IMAD.WIDE.U32 R12, R0, 0x8, R30 ;  /* 0x00000008000c7825 */ /* 0x000fcc00078e001e */
[----:B------:R-:W5:Y:S01]  /*1bd0*/  LDG.E.64 R12, desc[UR14][R12.64] ;  /* 0x0000000e0c0c7981 */ /* 0x000f62000c1e1b00 */
[----:B------:R-:W-:-:S04]  /*1be0*/  UIADD3 UR11, UPT, UPT, UR16, 0x10, URZ ;  /* 0x00000010100b7890 */ /* 0x000fc8000fffe0ff */
[----:B------:R-:W-:-:S04]  /*1bf0*/  ULEA UR11, UR17, UR11, 0x18 ;  /* 0x0000000b110b7291 */ /* 0x000fc8000f8ec0ff */
[----:B------:R-:W-:Y:S02]  /*1c00*/  ULEA UR11, UR10, UR11, 0x3 ;  /* 0x0000000b0a0b7291 */ /* 0x000fe4000f8e18ff */
[----:B------:R-:W-:-:S07]  /*1c10*/  UIADD3 UR10, UPT, UPT, UR10, 0x4, URZ ;  /* 0x000000040a0a7890 */ /* 0x000fce000fffe0ff */
[----:B------:R-:W1:Y:S04]  /*1c20*/  LDS.64 R24, [UR11] ;  /* 0x0000000bff187984 */ /* 0x000e680008000a00 */
[----:B------:R-:W4:Y:S04]  /*1c30*/  LDS.64 R22, [UR11+0x8] ;  /* 0x0000080bff167984 */ /* 0x000f280008000a00 */
[----:B------:R-:W5:Y:S04]  /*1c40*/  LDS.64 R18, [UR11+0x10] ;  /* 0x0000100bff127984 */ /* 0x000f680008000a00 */
[----:B0-----:R-:W0:Y:S01]  /*1c50*/  LDS.64 R14, [UR11+0x18] ;  /* 0x0000180bff0e7984 */ /* 0x001e220008000a00 */
[----:B--2---:R-:W-:-:S02]  /*1c60*/  DMUL R26, R26, -UR22 ;  /* 0x800000161a1a7c28 */ /* 0x004fc40008000000 */
[----:B---3--:R-:W-:-:S06]  /*1c70*/  DMUL R20, R20, -UR22 ;  /* 0x8000001614147c28 */ /* 0x008fcc0008000000 */
[----:B-1----:R-:W-:Y:S02]  /*1c80*/  DFMA R24, R26, R24, R36 ;  /* 0x000000181a18722b */ /* 0x002fe40000000024 */
[----:B----4-:R-:W-:-:S06]  /*1c90*/  DMUL R16, R16, -UR22 ;  /* 0x8000001610107c28 */ /* 0x010fcc0008000000 */
[----:B------:R-:W-:Y:S02]  /*1ca0*/  DFMA R20, R20, R22, R24 ;  /* 0x000000161414722b */ /* 0x000fe40000000018 */
[----:B-----5:R-:W-:-:S06]  /*1cb0*/  DMUL R12, R12, -UR22 ;  /* 0x800000160c0c7c28 */ /* 0x020fcc0008000000 */
[----:B------:R-:W-:-:S08]  /*1cc0*/  DFMA R16, R16, R18, R20 ;  /* 0x000000121010722b */ /* 0x000fd00000000014 */
[----:B0-----:R-:W-:-:S11]  /*1cd0*/  DFMA R36, R12, R14, R16 ;  /* 0x0000000e0c24722b */ /* 0x001fd60000000010 */
.L_x_89:
[----:B------:R-:W-:Y:S05]  /*1ce0*/  BRA.U !UP2, `(.L_x_85) ;  /* 0x000000010a607547 */ /* 0x000fea000b800000 */
[----:B------:R-:W0:Y:S01]  /*1cf0*/  LDC.64 R16, c[0x0][0x380] ;  /* 0x0000e000ff107b82 */ /* 0x000e220000000a00 */
[----:B------:R-:W-:-:S04]  /*1d00*/  IMAD R13, R0, UR10, R7 ;  /* 0x0000000a000d7c24 */ /* 0x000fc8000f8e0207 */
[----:B0-----:R-:W-:-:S05]  /*1d10*/  IMAD.WIDE R16, R13, 0x8, R16 ;  /* 0x000000080d107825 */ /* 0x001fca00078e0210 */
[----:B------:R-:W2:Y:S01]  /*1d20*/  LDG.E.64 R12, desc[UR14][R16.64] ;  /* 0x0000000e100c7981 */ /* 0x000ea2000c1e1b00 */
[----:B------:R-:W-:Y:S02]  /*1d30*/  UIADD3 UR16, UPT, UPT, UR16, 0x10, URZ ;  /* 0x0000001010107890 */ /* 0x000fe4000fffe0ff */
[----:B------:R-:W-:Y:S02]  /*1d40*/  UISETP.NE.AND UP1, UPT, UR12, 0x1, UPT ;  /* 0x000000010c00788c */ /* 0x000fe4000bf25270 */
[----:B------:R-:W-:-:S04]  /*1d50*/  ULEA UR16, UR17, UR16, 0x18 ;  /* 0x0000001011107291 */ /* 0x000fc8000f8ec0ff */
[----:B------:R-:W-:-:S09]  /*1d60*/  ULEA UR10, UR10, UR16, 0x3 ;  /* 0x000000100a0a7291 */ /* 0x000fd2000f8e18ff */
[----:B------:R-:W0:Y:S01]  /*1d70*/  LDS.64 R14, [UR10] ;  /* 0x0000000aff0e7984 */ /* 0x000e220008000a00 */
[----:B--2---:R-:W-:-:S08]  /*1d80*/  DMUL R12, R12, -UR22 ;  /* 0x800000160c0c7c28 */ /* 0x004fd00008000000 */
[----:B0-----:R-:W-:Y:S01]  /*1d90*/  DFMA R36, R12, R14, R36 ;  /* 0x0000000e0c24722b */ /* 0x001fe20000000024 */
[----:B------:R-:W-:Y:S10]  /*1da0*/  BRA.U !UP1, `(.L_x_85) ;  /* 0x0000000109307547 */ /* 0x000ff4000b800000 */
[----:B------:R-:W-:Y:S01]  /*1db0*/  UISETP.NE.AND UP1, UPT, UR12, 0x2, UPT ;  /* 0x000000020c00788c */ /* 0x000fe2000bf25270 */
[----:B------:R-:W-:Y:S01]  /*1dc0*/  IMAD.WIDE.U32 R20, R0, 0x8, R16 ;  /* 0x0000000800147825 */ /* 0x000fe200078e0010 */
[----:B------:R-:W0:Y:S04]  /*1dd0*/  LDS.64 R14, [UR10+0x8] ;  /* 0x0000080aff0e7984 */ /* 0x000e280008000a00 */
[----:B------:R-:W-:Y:S01]  /*1de0*/  PLOP3.LUT P0, PT, PT, PT, UP1, 0x80, 0x8 ;  /* 0x000000000008781c */ /* 0x000fe20003f0f018 */
[----:B------:R-:W2:-:S12]  /*1df0*/  LDG.E.64 R12, desc[UR14][R20.64] ;  /* 0x0000000e140c7981 */ /* 0x000e98000c1e1b00 */
[----:B------:R-:W-:Y:S01]  /*1e00*/  @P0 IMAD.WIDE.U32 R16, R0, 0x8, R20 ;  /* 0x0000000800100825 */ /* 0x000fe200078e0014 */
[----:B------:R-:W1:Y:S05]  /*1e10*/  @P0 LDS.64 R18, [UR10+0x10] ;  /* 0x0000100aff120984 */ /* 0x000e6a0008000a00 */
[----:B------:R-:W3:Y:S01]  /*1e20*/  @P0 LDG.E.64 R16, desc[UR14][R16.64] ;  /* 0x0000000e10100981 */ /* 0x000ee2000c1e1b00 */
[----:B--2---:R-:W-:-:S08]  /*1e30*/  DMUL R12, R12, -UR22 ;  /* 0x800000160c0c7c28 */ /* 0x004fd00008000000 */
[----:B0-----:R-:W-:Y:S02]  /*1e40*/  DFMA R36, R12, R14, R36 ;  /* 0x0000000e0c24722b */ /* 0x001fe40000000024 */
[----:B---3--:R-:W-:-:S08]  /*1e50*/  @P0 DMUL R12, R16, -UR22 ;  /* 0x80000016100c0c28 */ /* 0x008fd00008000000 */
[----:B-1----:R-:W-:-:S11]  /*1e60*/  @P0 DFMA R36, R12, R18, R36 ;  /* 0x000000120c24022b */ /* 0x002fd60000000024 */
.L_x_85:
[----:B------:R-:W0:Y:S01]  /*1e70*/  S2UR UR11, SR_CgaCtaId ;  /* 0x00000000000b79c3 */ /* 0x000e220000008800 */
[----:B------:R-:W-:Y:S01]  /*1e80*/  UMOV UR10, 0x400 ;  /* 0x00000400000a7882 */ /* 0x000fe20000000000 */
[----:B------:R-:W-:Y:S01]  /*1e90*/  IMAD.U32 R14, RZ, RZ, UR22 ;  /* 0x00000016ff0e7e24 */ /* 0x000fe2000f8e00ff */
[----:B------:R-:W-:Y:S01]  /*1ea0*/  UIADD3 UR10, UPT, UPT, UR10, 0x10, URZ ;  /* 0x000000100a0a7890 */ /* 0x000fe2000fffe0ff */
[----:B------:R-:W-:Y:S02]  /*1eb0*/  MOV R15, UR23 ;  /* 0x00000017000f7c02 */ /* 0x000fe40008000f00 */
[----:B------:R-:W-:-:S04]  /*1ec0*/  LEA R13, R2, UR7, 0x3 ;  /* 0x00000007020d7c11 */ /* 0x000fc8000f8e18ff */
[----:B------:R-:W-:-:S08]  /*1ed0*/  DMUL R14, R14, -0.5 ;  /* 0xbfe000000e0e7828 */ /* 0x000fd00000000000 */
[----:B------:R-:W-:Y:S01]  /*1ee0*/  DMUL R14, R14, R36 ;  /* 0x000000240e0e7228 */ /* 0x000fe20000000000 */
[----:B0-----:R-:W-:Y:S02]  /*1ef0*/  ULEA UR10, UR11, UR10, 0x18 ;  /* 0x0000000a0b0a7291 */ /* 0x001fe4000f8ec0ff */
[----:B------:R-:W-:-:S04]  /*1f00*/  ULEA UR11, UR9, UR7, 0x3 ;  /* 0x00000007090b7291 */ /* 0x000fc8000f8e18ff */
[----:B------:R-:W-:-:S05]  /*1f10*/  LEA R12, R2, UR10, 0x3 ;  /* 0x0000000a020c7c11 */ /* 0x000fca000f8e18ff */
[----:B------:R-:W0:Y:S02]  /*1f20*/  LDS.64 R16, [R12] ;  /* 0x000000000c107984 */ /* 0x000e240000000a00 */
[----:B0-----:R-:W-:-:S07]  /*1f30*/  DMUL R14, R14, R16 ;  /* 0x000000100e0e7228 */ /* 0x001fce0000000000 */
[----:B------:R0:W-:Y:S01]  /*1f40*/  STS.64 [R13], R14 ;  /* 0x0000000e0d007388 */ /* 0x0001e20000000a00 */
[----:B------:R-:W-:Y:S06]  /*1f50*/  BAR.SYNC.DEFER_BLOCKING 0x0 ;  /* 0x0000000000007b1d */ /* 0x000fec0000010000 */
[----:B------:R-:W-:Y:S05]  /*1f60*/  BRA.U !UP0, `(.L_x_90) ;  /* 0x00000001083c7547 */ /* 0x000fea000b800000 */
[----:B------:R-:W-:-:S07]  /*1f70*/  VIADD R18, R2, -UR9 ;  /* 0x8000000902127c36 */ /* 0x000fce0008000000 */
.L_x_91:
[----:B------:R-:W-:Y:S01]  /*1f80*/  IADD3 R0, PT, PT, R2, UR5, RZ ;  /* 0x0000000502007c10 */ /* 0x000fe2000fffe0ff */
[----:B------:R-:W-:Y:S02]  /*1f90*/  UISETP.GT.U32.AND UP0, UPT, UR5, 0x1, UPT ;  /* 0x000000010500788c */ /* 0x000fe4000bf04070 */
[----:B------:R-:W-:Y:S01]  /*1fa0*/  USHF.R.U32.HI UR10, URZ, 0x1, UR5 ;  /* 0x00000001ff0a7899 */ /* 0x000fe20008011605 */
[----:B------:R-:W-:Y:S01]  /*1fb0*/  ISETP.GE.U32.AND P0, PT, R0, UR19, PT ;  /* 0x0000001300007c0c */ /* 0x000fe2000bf06070 */
[----:B------:R-:W-:-:S03]  /*1fc0*/  IMAD.U32 R0, RZ, RZ, UR5 ;  /* 0x00000005ff007e24 */ /* 0x000fc6000f8e00ff */
[----:B------:R-:W-:Y:S02]  /*1fd0*/  ISETP.GE.OR P0, PT, R18, UR5, P0 ;  /* 0x0000000512007c0c */ /* 0x000fe40008706670 */
[----:B------:R-:W-:-:S11]  /*1fe0*/  UMOV UR5, UR10 ;  /* 0x0000000a00057c82 */ /* 0x000fd60008000000 */
[----:B------:R-:W-:Y:S01]  /*1ff0*/  @!P0 LEA R0, R0, R13, 0x3 ;  /* 0x0000000d00008211 */ /* 0x000fe200078e18ff */
[----:B------:R-:W-:Y:S04]  /*2000*/  @!P0 LDS.64 R16, [R13] ;  /* 0x000000000d108984 */ /* 0x000fe80000000a00 */
[----:B01----:R-:W0:Y:S02]  /*2010*/  @!P0 LDS.64 R14, [R0] ;  /* 0x00000000000e8984 */ /* 0x003e240000000a00 */
[----:B0-----:R-:W-:-:S07]  /*2020*/  @!P0 DADD R14, R14, R16 ;  /* 0x000000000e0e8229 */ /* 0x001fce0000000010 */
[----:B------:R1:W-:Y:S01]  /*2030*/  @!P0 STS.64 [R13], R14 ;  /* 0x0000000e0d008388 */ /* 0x0003e20000000a00 */
[----:B------:R-:W-:Y:S06]  /*2040*/  BAR.SYNC.DEFER_BLOCKING 0x0 ;  /* 0x0000000000007b1d */ /* 0x000fec0000010000 */
[----:B------:R-:W-:Y:S05]  /*2050*/  BRA.U UP0, `(.L_x_91) ;  /* 0xfffffffd00c87547 */ /* 0x000fea000b83ffff */
.L_x_90:
[----:B01----:R-:W-:Y:S04]  /*2060*/  LDS.64 R14, [UR11] ;  /* 0x0000000bff0e7984 */ /* 0x003fe80008000a00 */
[----:B------:R-:W0:Y:S02]  /*2070*/  LDS.64 R16, [R12] ;  /* 0x000000000c107984 */ /* 0x000e240000000a00 */
[----:B0-----:R-:W-:Y:S01]  /*2080*/  DFMA R14, R14, R16, R36 ;  /* 0x000000100e0e722b */ /* 0x001fe20000000024 */
[----:B------:R-:W-:-:S06]  /*2090*/  LEA R17, R2, UR6, 0x3 ;  /* 0x0000000602117c11 */ /* 0x000fcc000f8e18ff */
[----:B------:R0:W-:Y:S01]  /*20a0*/  STS.64 [R17], R14 ;  /* 0x0000000e11007388 */ /* 0x0001e20000000a00 */
[----:B------:R-:W-:Y:S06]  /*20b0*/  BAR.SYNC.DEFER_BLOCKING 0x0 ;  /* 0x0000000000007b1d */ /* 0x000fec0000010000 */
[----:B------:R-:W-:Y:S05]  /*20c0*/  @P2 BRA `(.L_x_92) ;  /* 0x0000000800ac2947 */ /* 0x000fea0003800000 */
[----:B------:R-:W1:Y:S01]  /*20d0*/  LDS.64 R12, [R12] ;  /* 0x000000000c0c7984 */ /* 0x000e620000000a00 */
[----:B------:R-:W-:Y:S02]  /*20e0*/  UISETP.GE.U32.AND UP0, UPT, UR8, 0x7, UPT ;  /* 0x000000070800788c */ /* 0x000fe4000bf06070 */
[----:B------:R-:W-:Y:S01]  /*20f0*/  ULOP3.LUT UP1, URZ, UR24, 0x7, URZ, 0xc0, !UPT ;  /* 0x0000000718ff7892 */ /* 0x000fe2000f82c0ff */
[----:B0-----:R0:W2:Y:S01]  /*2100*/  LDS.64 R14, [R17] ;  /* 0x00000000110e7984 */ /* 0x0010a20000000a00 */
[----:B------:R-:W-:-:S05]  /*2110*/  UMOV UR10, UR9 ;  /* 0x00000009000a7c82 */ /* 0x000fca0008000000 */
[----:B------:R-:W-:Y:S05]  /*2120*/  BRA.U !UP0, `(.L_x_93) ;  /* 0x0000000508207547 */ /* 0x000fea000b800000 */
[----:B------:R-:W3:Y:S01]  /*2130*/  S2UR UR10, SR_CgaCtaId ;  /* 0x00000000000a79c3 */ /* 0x000ee20000008800 */
[----:B------:R-:W-:Y:S02]  /*2140*/  UMOV UR5, 0x400 ;  /* 0x0000040000057882 */ /* 0x000fe40000000000 */
[----:B------:R-:W-:-:S05]  /*2150*/  UIADD3 UR5, UPT, UPT, UR5, 0x10, URZ ;  /* 0x0000001005057890 */ /* 0x000fca000fffe0ff */
[----:B------:R-:W4:Y:S08]  /*2160*/  LDC R0, c[0x0][0x3a0] ;  /* 0x0000e800ff007b82 */ /* 0x000f300000000800 */
[----:B0-----:R-:W0:Y:S01]  /*2170*/  LDC.64 R16, c[0x0][0x380] ;  /* 0x0000e000ff107b82 */ /* 0x001e220000000a00 */
[----:B---3--:R-:W-:-:S03]  /*2180*/  ULEA UR11, UR10, UR5, 0x18 ;  /* 0x000000050a0b7291 */ /* 0x008fc6000f8ec0ff */
[----:B------:R-:W-:Y:S01]  /*2190*/  UMOV UR5, URZ ;  /* 0x000000ff00057c82 */ /* 0x000fe20008000000 */
[----:B------:R-:W-:-:S08]  /*21a0*/  UMOV UR10, UR9 ;  /* 0x00000009000a7c82 */ /* 0x000fd00008000000 */
.L_x_94:
[----:B---34-:R-:W-:-:S04]  /*21b0*/  IMAD R19, R0, UR10, R7 ;  /* 0x0000000a00137c24 */ /* 0x018fc8000f8e0207 */
[----:B0-----:R-:W-:-:S05]  /*21c0*/  IMAD.WIDE R18, R19, 0x8, R16 ;  /* 0x0000000813127825 */ /* 0x001fca00078e0210 */
[----:B------:R-:W1:Y:S01]  /*21d0*/  LDG.E.64 R20, desc[UR14][R18.64] ;  /* 0x0000000e12147981 */ /* 0x000e62000c1e1b00 */
[----:B------:R-:W-:Y:S02]  /*21e0*/  ULEA UR12, UR10, UR6, 0x3 ;  /* 0x000000060a0c7291 */ /* 0x000fe4000f8e18ff */
[----:B------:R-:W-:-:S07]  /*21f0*/  ULEA UR16, UR10, UR11, 0x3 ;  /* 0x0000000b0a107291 */ /* 0x000fce000f8e18ff */
[----:B------:R-:W1:Y:S04]  /*2200*/  LDS.64 R22, [UR12] ;  /* 0x0000000cff167984 */ /* 0x000e680008000a00 */
[----:B------:R-:W2:Y:S04]  /*2210*/  LDS.64 R24, [UR16] ;  /* 0x00000010ff187984 */ /* 0x000ea80008000a00 */
[----:B------:R-:W0:Y:S04]  /*2220*/  LDS.64 R26, [UR12+0x8] ;  /* 0x0000080cff1a7984 */ /* 0x000e280008000a00 */
[----:B------:R-:W3:Y:S04]  /*2230*/  LDS.64 R28, [UR16+0x8] ;  /* 0x00000810ff1c7984 */ /* 0x000ee80008000a00 */
[----:B------:R-:W4:Y:S04]  /*2240*/  LDS.64 R30, [UR12+0x10] ;  /* 0x0000100cff1e7984 */ /* 0x000f280008000a00 */
[----:B------:R-:W5:Y:S01]  /*2250*/  LDS.64 R32, [UR16+0x10] ;  /* 0x00001010ff207984 */ /* 0x000f620008000a00 */
[----:B-1----:R-:W-:-:S08]  /*2260*/  DFMA R20, R12, R22, R20 ;  /* 0x000000160c14722b */ /* 0x002fd00000000014 */
[----:B--2---:R-:W-:Y:S01]  /*2270*/  DFMA R24, R14, R24, R20 ;  /* 0x000000180e18722b */ /* 0x004fe20000000014 */
[----:B------:R-:W-:-:S06]  /*2280*/  IMAD.WIDE.U32 R20, R0, 0x8, R18 ;  /* 0x0000000800147825 */ /* 0x000fcc00078e0012 */
[----:B------:R1:W-:Y:S04]  /*2290*/  STG.E.64 desc[UR14][R18.64], R24 ;  /* 0x0000001812007986 */ /* 0x0003e8000c101b0e */
[----:B------:R-:W0:Y:S02]  /*22a0*/  LDG.E.64 R22, desc[UR14][R20.64] ;  /* 0x0000000e14167981 */ /* 0x000e24000c1e1b00 */
[----:B0-----:R-:W-:-:S08]  /*22b0*/  DFMA R22, R12, R26, R22 ;  /* 0x0000001a0c16722b */ /* 0x001fd00000000016 */
[----:B---3--:R-:W-:Y:S01]  /*22c0*/  DFMA R28, R14, R28, R22 ;  /* 0x0000001c0e1c722b */ /* 0x008fe20000000016 */
[----:B------:R-:W-:-:S06]  /*22d0*/  IMAD.WIDE.U32 R22, R0, 0x8, R20 ;  /* 0x0000000800167825 */ /* 0x000fcc00078e0014 */
[----:B------:R0:W-:Y:S04]  /*22e0*/  STG.E.64 desc[UR14][R20.64], R28 ;  /* 0x0000001c14007986 */ /* 0x0001e8000c101b0e */
[----:B------:R-:W4:Y:S01]  /*22f0*/  LDG.E.64 R26, desc[UR14][R22.64] ;  /* 0x0000000e161a7981 */ /* 0x000f22000c1e1b00 */
[C---:B-1----:R-:W-:Y:S01]  /*2300*/  IMAD.WIDE.U32 R18, R0.reuse, 0x8, R22 ;  /* 0x0000000800127825 */ /* 0x042fe200078e0016 */
[----:B----4-:R-:W-:Y:S02]  /*2310*/  DFMA R26, R12, R30, R26 ;  /* 0x0000001e0c1a722b */ /* 0x010fe4000000001a */
[----:B------:R-:W1:Y:S06]  /*2320*/  LDS.64 R30, [UR12+0x18] ;  /* 0x0000180cff1e7984 */ /* 0x000e6c0008000a00 */
[----:B-----5:R-:W-:Y:S01]  /*2330*/  DFMA R26, R14, R32, R26 ;  /* 0x000000200e1a722b */ /* 0x020fe2000000001a */
[----:B------:R-:W2:Y:S06]  /*2340*/  LDS.64 R32, [UR16+0x18] ;  /* 0x00001810ff207984 */ /* 0x000eac0008000a00 */
[----:B------:R3:W-:Y:S04]  /*2350*/  STG.E.64 desc[UR14][R22.64], R26 ;  /* 0x0000001a16007986 */ /* 0x0007e8000c101b0e */
[----:B------:R-:W1:Y:S01]  /*2360*/  LDG.E.64 R24, desc[UR14][R18.64] ;  /* 0x0000000e12187981 */ /* 0x000e62000c1e1b00 */
[----:B0-----:R-:W-:Y:S01]  /*2370*/  IMAD.WIDE.U32 R20, R0, 0x8, R18 ;  /* 0x0000000800147825 */ /* 0x001fe200078e0012 */
[----:B-1----:R-:W-:-:S02]  /*2380*/  DFMA R24, R12, R30, R24 ;  /* 0x0000001e0c18722b */ /* 0x002fc40000000018 */
[----:B------:R-:W0:Y:S06]  /*2390*/  LDS.64 R30, [UR12+0x20] ;  /* 0x0000200cff1e7984 */ /* 0x000e2c0008000a00 */
[----:B--2---:R-:W-:Y:S01]  /*23a0*/  DFMA R24, R14, R32, R24 ;  /* 0x000000200e18722b */ /* 0x004fe20000000018 */
[----:B------:R-:W1:Y:S06]  /*23b0*/  LDS.64 R32, [UR16+0x20] ;  /* 0x00002010ff207984 */ /* 0x000e6c0008000a00 */
[----:B------:R2:W-:Y:S04]  /*23c0*/  STG.E.64 desc[UR14][R18.64], R24 ;  /* 0x0000001812007986 */ /* 0x0005e8000c101b0e */
[----:B------:R-:W0:Y:S01]  /*23d0*/  LDG.E.64 R28, desc[UR14][R20.64] ;  /* 0x0000000e141c7981 */ /* 0x000e22000c1e1b00 */
[----:B---3--:R-:W-:Y:S01]  /*23e0*/  IMAD.WIDE.U32 R22, R0, 0x8, R20 ;  /* 0x0000000800167825 */ /* 0x008fe200078e0014 */
[----:B0-----:R-:W-:-:S02]  /*23f0*/  DFMA R28, R12, R30, R28 ;  /* 0x0000001e0c1c722b */ /* 0x001fc4000000001c */
[----:B------:R-:W0:Y:S06]  /*2400*/  LDS.64 R30, [UR12+0x28] ;  /* 0x0000280cff1e7984 */ /* 0x000e2c0008000a00 */
[----:B-1----:R-:W-:Y:S01]  /*2410*/  DFMA R28, R14, R32, R28 ;  /* 0x000000200e1c722b */ /* 0x002fe2000000001c */
[----:B------:R-:W1:Y:S06]  /*2420*/  LDS.64 R32, [UR16+0x28] ;  /* 0x00002810ff207984 */ /* 0x000e6c0008000a00 */
[----:B------:R3:W-:Y:S04]  /*2430*/  STG.E.64 desc[UR14][R20.64], R28 ;  /* 0x0000001c14007986 */ /* 0x0007e8000c101b0e */
[----:B------:R-:W0:Y:S01]  /*2440*/  LDG.E.64 R26, desc[UR14][R22.64] ;  /* 0x0000000e161a7981 */ /* 0x000e22000c1e1b00 */
[----:B--2---:R-:W-:Y:S01]  /*2450*/  IMAD.WIDE.U32 R18, R0, 0x8, R22 ;  /* 0x0000000800127825 */ /* 0x004fe200078e0016 */
[----:B0-----:R-:W-:-:S02]  /*2460*/  DFMA R26, R12, R30, R26 ;  /* 0x0000001e0c1a722b */ /* 0x001fc4000000001a */
[----:B------:R-:W0:Y:S06]  /*2470*/  LDS.64 R30, [UR12+0x30] ;  /* 0x0000300cff1e7984 */ /* 0x000e2c0008000a00 */
[----:B-1----:R-:W-:Y:S01]  /*2480*/  DFMA R26, R14, R32, R26 ;  /* 0x000000200e1a722b */ /* 0x002fe2000000001a */
[----:B------:R-:W1:Y:S06]  /*2490*/  LDS.64 R32, [UR16+0x30] ;  /* 0x00003010ff207984 */ /* 0x000e6c0008000a00 */
[----:B------:R-:W-:Y:S04]  /*24a0*/  STG.E.64 desc[UR14][R22.64], R26 ;  /* 0x0000001a16007986 */ /* 0x000fe8000c101b0e */
        /* <DEDUP_REMOVED lines=8> */
[----:B------:R-:W-:-:S02]  /*2530*/  ULOP3.LUT UR12, UR24, 0xfffffff8, URZ, 0xc0, !UPT ;  /* 0xfffffff8180c7892 */ /* 0x000fc4000f8ec0ff */
[----:B------:R-:W-:Y:S02]  /*2540*/  UIADD3 UR5, UPT, UPT, UR5, 0x8, URZ ;  /* 0x0000000805057890 */ /* 0x000fe4000fffe0ff */
[----:B------:R-:W-:Y:S02]  /*2550*/  UIADD3 UR10, UPT, UPT, UR10, 0x8, URZ ;  /* 0x000000080a0a7890 */ /* 0x000fe4000fffe0ff */
[----:B------:R-:W-:Y:S01]  /*2560*/  UISETP.NE.AND UP0, UPT, UR5, UR12, UPT ;  /* 0x0000000c0500728c */ /* 0x000fe2000bf05270 */
[----:B0-----:R-:W-:-:S08]  /*2570*/  DFMA R28, R12, R30, R28 ;  /* 0x0000001e0c1c722b */ /* 0x001fd0000000001c */
[----:B-1----:R-:W-:-:S07]  /*2580*/  DFMA R28, R14, R32, R28 ;  /* 0x000000200e1c722b */ /* 0x002fce000000001c */
[----:B------:R3:W-:Y:S01]  /*2590*/  STG.E.64 desc[UR14][R20.64], R28 ;  /* 0x0000001c14007986 */ /* 0x0007e2000c101b0e */
[----:B------:R-:W-:Y:S05]  /*25a0*/  BRA.U UP0, `(.L_x_94) ;  /* 0xfffffffd00007547 */ /* 0x000fea000b83ffff */
.L_x_93:
[----:B------:R-:W-:Y:S05]  /*25b0*/  BRA.U !UP1, `(.L_x_92) ;  /* 0x0000000509707547 */ /* 0x000fea000b800000 */
[----:B------:R-:W-:Y:S02]  /*25c0*/  UISETP.GE.U32.AND UP1, UPT, UR21, 0x3, UPT ;  /* 0x000000031500788c */ /* 0x000fe4000bf26070 */
[----:B------:R-:W-:-:S07]  /*25d0*/  ULOP3.LUT UP0, URZ, UR13, 0x3, URZ, 0xc0, !UPT ;  /* 0x000000030dff7892 */ /* 0x000fce000f80c0ff */
[----:B------:R-:W-:Y:S05]  /*25e0*/  BRA.U !UP1, `(.L_x_95) ;  /* 0x0000000109987547 */ /* 0x000fea000b800000 */
[----:B---3--:R-:W3:Y:S08]  /*25f0*/  LDC R21, c[0x0][0x3a0] ;  /* 0x0000e800ff157b82 */ /* 0x008ef00000000800 */
[----:B0-----:R-:W0:Y:S01]  /*2600*/  LDC.64 R16, c[0x0][0x380] ;  /* 0x0000e000ff107b82 */ /* 0x001e220000000a00 */
[----:B---3--:R-:W-:-:S04]  /*2610*/  IMAD R19, R21, UR10, R7 ;  /* 0x0000000a15137c24 */ /* 0x008fc8000f8e0207 */
[----:B0-----:R-:W-:-:S05]  /*2620*/  IMAD.WIDE R16, R19, 0x8, R16 ;  /* 0x0000000813107825 */ /* 0x001fca00078e0210 */
[----:B------:R-:W1:Y:S01]  /*2630*/  LDG.E.64 R18, desc[UR14][R16.64] ;  /* 0x0000000e10127981 */ /* 0x000e62000c1e1b00 */
[----:B------:R-:W0:Y:S01]  /*2640*/  S2UR UR11, SR_CgaCtaId ;  /* 0x00000000000b79c3 */ /* 0x000e220000008800 */
[----:B------:R-:W-:Y:S01]  /*2650*/  UMOV UR5, 0x400 ;  /* 0x0000040000057882 */ /* 0x000fe20000000000 */
[----:B------:R-:W-:Y:S02]  /*2660*/  ULEA UR12, UR10, UR6, 0x3 ;  /* 0x000000060a0c7291 */ /* 0x000fe4000f8e18ff */
[----:B------:R-:W-:-:S07]  /*2670*/  UIADD3 UR5, UPT, UPT, UR5, 0x10, URZ ;  /* 0x0000001005057890 */ /* 0x000fce000fffe0ff */
[----:B------:R-:W1:Y:S04]  /*2680*/  LDS.64 R22, [UR12] ;  /* 0x0000000cff167984 */ /* 0x000e680008000a00 */
[----:B------:R-:W-:Y:S04]  /*2690*/  LDS.64 R26, [UR12+0x8] ;  /* 0x0000080cff1a7984 */ /* 0x000fe80008000a00 */
[----:B------:R-:W-:Y:S01]  /*26a0*/  LDS.64 R30, [UR12+0x10] ;  /* 0x0000100cff1e7984 */ /* 0x000fe20008000a00 */
[----:B0-----:R-:W-:-:S04]  /*26b0*/  ULEA UR5, UR11, UR5, 0x18 ;  /* 0x000000050b057291 */ /* 0x001fc8000f8ec0ff */
[----:B------:R-:W-:-:S09]  /*26c0*/  ULEA UR5, UR10, UR5, 0x3 ;  /* 0x000000050a057291 */ /* 0x000fd2000f8e18ff */
[----:B------:R-:W2:Y:S04]  /*26d0*/  LDS.64 R24, [UR5] ;  /* 0x00000005ff187984 */ /* 0x000ea80008000a00 */
[----:B------:R-:W0:Y:S04]  /*26e0*/  LDS.64 R28, [UR5+0x8] ;  /* 0x00000805ff1c7984 */ /* 0x000e280008000a00 */
[----:B------:R-:W3:Y:S01]  /*26f0*/  LDS.64 R32, [UR5+0x10] ;  /* 0x00001005ff207984 */ /* 0x000ee20008000a00 */
[----:B-1----:R-:W-:-:S08]  /*2700*/  DFMA R18, R12, R22, R18 ;  /* 0x000000160c12722b */ /* 0x002fd00000000012 */
[----:B--2---:R-:W-:Y:S01]  /*2710*/  DFMA R24, R14, R24, R18 ;  /* 0x000000180e18722b */ /* 0x004fe20000000012 */
[----:B------:R-:W-:-:S06]  /*2720*/  IMAD.WIDE.U32 R18, R21, 0x8, R16 ;  /* 0x0000000815127825 */ /* 0x000fcc00078e0010 */
[----:B------:R1:W-:Y:S04]  /*2730*/  STG.E.64 desc[UR14][R16.64], R24 ;  /* 0x0000001810007986 */ /* 0x0003e8000c101b0e */
[----:B------:R-:W2:Y:S04]  /*2740*/  LDG.E.64 R22, desc[UR14][R18.64] ;  /* 0x0000000e12167981 */ /* 0x000ea8000c1e1b00 */
[----:B------:R-:W4:Y:S01]  /*2750*/  LDS.64 R24, [UR12+0x18] ;  /* 0x0000180cff187984 */ /* 0x000f220008000a00 */
[----:B--2---:R-:W-:-:S08]  /*2760*/  DFMA R22, R12, R26, R22 ;  /* 0x0000001a0c16722b */ /* 0x004fd00000000016 */
[----:B0-----:R-:W-:Y:S01]  /*2770*/  DFMA R28, R14, R28, R22 ;  /* 0x0000001c0e1c722b */ /* 0x001fe20000000016 */
[----:B------:R-:W-:-:S06]  /*2780*/  IMAD.WIDE.U32 R22, R21, 0x8, R18 ;  /* 0x0000000815167825 */ /* 0x000fcc00078e0012 */
[----:B------:R-:W-:Y:S04]  /*2790*/  STG.E.64 desc[UR14][R18.64], R28 ;  /* 0x0000001c12007986 */ /* 0x000fe8000c101b0e */
[----:B------:R-:W2:Y:S01]  /*27a0*/  LDG.E.64 R26, desc[UR14][R22.64] ;  /* 0x0000000e161a7981 */ /* 0x000ea2000c1e1b00 */
[----:B-1----:R-:W-:Y:S01]  /*27b0*/  IMAD.WIDE.U32 R16, R21, 0x8, R22 ;  /* 0x0000000815107825 */ /* 0x002fe200078e0016 */
[----:B--2---:R-:W-:Y:S02]  /*27c0*/  DFMA R26, R12, R30, R26 ;  /* 0x0000001e0c1a722b */ /* 0x004fe4000000001a */
[----:B------:R-:W0:Y:S06]  /*27d0*/  LDS.64 R30, [UR5+0x18] ;  /* 0x00001805ff1e7984 */ /* 0x000e2c0008000a00 */
[----:B---3--:R-:W-:-:S07]  /*27e0*/  DFMA R26, R14, R32, R26 ;  /* 0x000000200e1a722b */ /* 0x008fce000000001a */
[----:B------:R1:W-:Y:S04]  /*27f0*/  STG.E.64 desc[UR14][R22.64], R26 ;  /* 0x0000001a16007986 */ /* 0x0003e8000c101b0e */
[----:B------:R-:W4:Y:S01]  /*2800*/  LDG.E.64 R20, desc[UR14][R16.64] ;  /* 0x0000000e10147981 */ /* 0x000f22000c1e1b00 */
[----:B------:R-:W-:Y:S01]  /*2810*/  UIADD3 UR10, UPT, UPT, UR10, 0x4, URZ ;  /* 0x000000040a0a7890 */ /* 0x000fe2000fffe0ff */
[----:B----4-:R-:W-:-:S08]  /*2820*/  DFMA R20, R12, R24, R20 ;  /* 0x000000180c14722b */ /* 0x010fd00000000014 */
[----:B0-----:R-:W-:-:S07]  /*2830*/  DFMA R20, R14, R30, R20 ;  /* 0x0000001e0e14722b */ /* 0x001fce0000000014 */
[----:B------:R1:W-:Y:S04]  /*2840*/  STG.E.64 desc[UR14][R16.64], R20 ;  /* 0x0000001410007986 */ /* 0x0003e8000c101b0e */
.L_x_95:
[----:B------:R-:W-:Y:S05]  /*2850*/  BRA.U !UP0, `(.L_x_92) ;  /* 0x0000000108c87547 */ /* 0x000fea000b800000 */
[----:B------:R-:W-:-:S05]  /*2860*/  IMAD.MOV R0, RZ, RZ, -R4 ;  /* 0x000000ffff007224 */ /* 0x000fca00078e0a04 */
[----:B------:R-:W-:-:S04]  /*2870*/  PRMT R0, R0, 0x7710, RZ ;  /* 0x0000771000007816 */ /* 0x000fc800000000ff */
[----:B------:R-:W-:-:S04]  /*2880*/  IADD3 R0, PT, PT, R0, UR20, RZ ;  /* 0x0000001400007c10 */ /* 0x000fc8000fffe0ff */
[C---:B-1----:R-:W-:Y:S02]  /*2890*/  LOP3.LUT R16, R0.reuse, 0x3, RZ, 0xc0, !PT ;  /* 0x0000000300107812 */ /* 0x042fe400078ec0ff */
[----:B------:R-:W-:Y:S02]  /*28a0*/  LOP3.LUT R0, R0, 0x1, RZ, 0xc0, !PT ;  /* 0x0000000100007812 */ /* 0x000fe400078ec0ff */
[----:B------:R-:W-:Y:S02]  /*28b0*/  ISETP.NE.AND P0, PT, R16, 0x1, PT ;  /* 0x000000011000780c */ /* 0x000fe40003f05270 */
[----:B------:R-:W-:-:S11]  /*28c0*/  ISETP.NE.U32.AND P2, PT, R0, 0x1, PT ;  /* 0x000000010000780c */ /* 0x000fd60003f45070 */
[----:B------:R-:W-:Y:S05]  /*28d0*/  @!P0 BRA `(.L_x_96) ;  /* 0x0000000000608947 */ /* 0x000fea0003800000 */
[----:B------:R-:W0:Y:S08]  /*28e0*/  LDC R0, c[0x0][0x3a0] ;  /* 0x0000e800ff007b82 */ /* 0x000e300000000800 */
[----:B---3--:R-:W1:Y:S01]  /*28f0*/  LDC.64 R18, c[0x0][0x380] ;  /* 0x0000e000ff127b82 */ /* 0x008e620000000a00 */
[----:B0-----:R-:W-:-:S04]  /*2900*/  IMAD R17, R0, UR10, R7 ;  /* 0x0000000a00117c24 */ /* 0x001fc8000f8e0207 */
[----:B-1----:R-:W-:-:S05]  /*2910*/  IMAD.WIDE R18, R17, 0x8, R18 ;  /* 0x0000000811127825 */ /* 0x002fca00078e0212 */
[----:B------:R-:W3:Y:S01]  /*2920*/  LDG.E.64 R16, desc[UR14][R18.64] ;  /* 0x0000000e12107981 */ /* 0x000ee2000c1e1b00 */
[----:B------:R-:W0:Y:S01]  /*2930*/  S2UR UR11, SR_CgaCtaId ;  /* 0x00000000000b79c3 */ /* 0x000e220000008800 */
[----:B------:R-:W-:Y:S01]  /*2940*/  UMOV UR5, 0x400 ;  /* 0x0000040000057882 */ /* 0x000fe20000000000 */
[----:B------:R-:W-:Y:S02]  /*2950*/  ULEA UR12, UR10, UR6, 0x3 ;  /* 0x000000060a0c7291 */ /* 0x000fe4000f8e18ff */
[----:B------:R-:W-:-:S07]  /*2960*/  UIADD3 UR5, UPT, UPT, UR5, 0x10, URZ ;  /* 0x0000001005057890 */ /* 0x000fce000fffe0ff */
[----:B------:R-:W3:Y:S04]  /*2970*/  LDS.64 R20, [UR12] ;  /* 0x0000000cff147984 */ /* 0x000ee80008000a00 */
[----:B------:R-:W-:Y:S01]  /*2980*/  LDS.64 R24, [UR12+0x8] ;  /* 0x0000080cff187984 */ /* 0x000fe20008000a00 */
[----:B0-----:R-:W-:-:S04]  /*2990*/  ULEA UR5, UR11, UR5, 0x18 ;  /* 0x000000050b057291 */ /* 0x001fc8000f8ec0ff */
[----:B------:R-:W-:-:S09]  /*29a0*/  ULEA UR5, UR10, UR5, 0x3 ;  /* 0x000000050a057291 */ /* 0x000fd2000f8e18ff */
[----:B------:R-:W2:Y:S04]  /*29b0*/  LDS.64 R22, [UR5] ;  /* 0x00000005ff167984 */ /* 0x000ea80008000a00 */
[----:B------:R-:W0:Y:S01]  /*29c0*/  LDS.64 R26, [UR5+0x8] ;  /* 0x00000805ff1a7984 */ /* 0x000e220008000a00 */
[----:B---3--:R-:W-:-:S08]  /*29d0*/  DFMA R16, R12, R20, R16 ;  /* 0x000000140c10722b */ /* 0x008fd00000000010 */
[----:B--2---:R-:W-:Y:S01]  /*29e0*/  DFMA R20, R14, R22, R16 ;  /* 0x000000160e14722b */ /* 0x004fe20000000010 */
[----:B------:R-:W-:-:S06]  /*29f0*/  IMAD.WIDE.U32 R16, R0, 0x8, R18 ;  /* 0x0000000800107825 */ /* 0x000fcc00078e0012 */
[----:B------:R1:W-:Y:S04]  /*2a00*/  STG.E.64 desc[UR14][R18.64], R20 ;  /* 0x0000001412007986 */ /* 0x0003e8000c101b0e */
[----:B------:R-:W2:Y:S01]  /*2a10*/  LDG.E.64 R22, desc[UR14][R16.64] ;  /* 0x0000000e10167981 */ /* 0x000ea2000c1e1b00 */
[----:B------:R-:W-:Y:S01]  /*2a20*/  UIADD3 UR10, UPT, UPT, UR10, 0x2, URZ ;  /* 0x000000020a0a7890 */ /* 0x000fe2000fffe0ff */
[----:B--2---:R-:W-:-:S08]  /*2a30*/  DFMA R22, R12, R24, R22 ;  /* 0x000000180c16722b */ /* 0x004fd00000000016 */
[----:B0-----:R-:W-:-:S07]  /*2a40*/  DFMA R22, R14, R26, R22 ;  /* 0x0000001a0e16722b */ /* 0x001fce0000000016 */
[----:B------:R1:W-:Y:S04]  /*2a50*/  STG.E.64 desc[UR14][R16.64], R22 ;  /* 0x0000001610007986 */ /* 0x0003e8000c101b0e */
.L_x_96:
[----:B------:R-:W-:Y:S05]  /*2a60*/  @P2 BRA `(.L_x_92) ;  /* 0x0000000000442947 */ /* 0x000fea0003800000 */
[----:B------:R-:W4:Y:S01]  /*2a70*/  LDCU UR5, c[0x0][0x3a0] ;  /* 0x00007400ff0577ac */ /* 0x000f220008000800 */
[----:B01----:R-:W0:Y:S01]  /*2a80*/  LDC.64 R16, c[0x0][0x380] ;  /* 0x0000e000ff107b82 */ /* 0x003e220000000a00 */
[----:B----4-:R-:W-:-:S04]  /*2a90*/  IMAD.U32 R0, RZ, RZ, UR5 ;  /* 0x00000005ff007e24 */ /* 0x010fc8000f8e00ff */
[----:B---3--:R-:W-:-:S04]  /*2aa0*/  IMAD R19, R0, UR10, R7 ;  /* 0x0000000a00137c24 */ /* 0x008fc8000f8e0207 */
[----:B0-----:R-:W-:-:S05]  /*2ab0*/  IMAD.WIDE R16, R19, 0x8, R16 ;  /* 0x0000000813107825 */ /* 0x001fca00078e0210 */
[----:B------:R-:W3:Y:S01]  /*2ac0*/  LDG.E.64 R18, desc[UR14][R16.64] ;  /* 0x0000000e10127981 */ /* 0x000ee2000c1e1b00 */
[----:B------:R-:W0:Y:S01]  /*2ad0*/  S2UR UR11, SR_CgaCtaId ;  /* 0x00000000000b79c3 */ /* 0x000e220000008800 */
[----:B------:R-:W-:Y:S01]  /*2ae0*/  UMOV UR5, 0x400 ;  /* 0x0000040000057882 */ /* 0x000fe20000000000 */
[----:B------:R-:W-:Y:S02]  /*2af0*/  ULEA UR12, UR10, UR6, 0x3 ;  /* 0x000000060a0c7291 */ /* 0x000fe4000f8e18ff */
[----:B------:R-:W-:-:S07]  /*2b00*/  UIADD3 UR5, UPT, UPT, UR5, 0x10, URZ ;  /* 0x0000001005057890 */ /* 0x000fce000fffe0ff */
[----:B------:R-:W3:Y:S01]  /*2b10*/  LDS.64 R20, [UR12] ;  /* 0x0000000cff147984 */ /* 0x000ee20008000a00 */
[----:B0-----:R-:W-:-:S04]  /*2b20*/  ULEA UR5, UR11, UR5, 0x18 ;  /* 0x000000050b057291 */ /* 0x001fc8000f8ec0ff */
[----:B------:R-:W-:-:S09]  /*2b30*/  ULEA UR5, UR10, UR5, 0x3 ;  /* 0x000000050a057291 */ /* 0x000fd2000f8e18ff */
[----:B------:R-:W2:Y:S01]  /*2b40*/  LDS.64 R22, [UR5] ;  /* 0x00000005ff167984 */ /* 0x000ea20008000a00 */
[----:B---3--:R-:W-:-:S08]  /*2b50*/  DFMA R18, R12, R20, R18 ;  /* 0x000000140c12722b */ /* 0x008fd00000000012 */
[----:B--2---:R-:W-:-:S07]  /*2b60*/  DFMA R18, R14, R22, R18 ;  /* 0x000000160e12722b */ /* 0x004fce0000000012 */
[----:B------:R4:W-:Y:S04]  /*2b70*/  STG.E.64 desc[UR14][R16.64], R18 ;  /* 0x0000001210007986 */ /* 0x0009e8000c101b0e */
.L_x_92:
[----:B------:R-:W5:Y:S01]  /*2b80*/  LDC R0, c[0x0][0x3a0] ;  /* 0x0000e800ff007b82 */ /* 0x000f620000000800 */
[----:B------:R-:W-:Y:S01]  /*2b90*/  ISETP.NE.AND P2, PT, R2, UR9, PT ;  /* 0x0000000902007c0c */ /* 0x000fe2000bf45270 */
[----:B------:R-:W-:Y:S01]  /*2ba0*/  BSSY.RECONVERGENT B0, `(.L_x_97) ;  /* 0x000000f000007945 */ /* 0x000fe20003800200 */
[----:B-----5:R-:W-:-:S11]  /*2bb0*/  ISETP.LE.AND P0, PT, R0, UR4, PT ;  /* 0x0000000400007c0c */ /* 0x020fd6000bf03270 */
[----:B------:R-:W-:Y:S05]  /*2bc0*/  @P2 BRA `(.L_x_98) ;  /* 0x0000000000302947 */ /* 0x000fea0003800000 */
[----:B-1----:R-:W1:Y:S08]  /*2bd0*/  LDC.64 R12, c[0x0][0x380] ;  /* 0x0000e000ff0c7b82 */ /* 0x002e700000000a00 */
[----:B0-2---:R-:W0:Y:S01]  /*2be0*/  LDC.64 R14, c[0x0][0x390] ;  /* 0x0000e400ff0e7b82 */ /* 0x005e220000000a00 */
[----:B----4-:R-:W-:-:S07]  /*2bf0*/  IADD3 R17, PT, PT, R5, R2, RZ ;  /* 0x0000000205117210 */ /* 0x010fce0007ffe0ff */
[----:B---3--:R-:W2:Y:S01]  /*2c00*/  LDC.64 R18, c[0x0][0x398] ;  /* 0x0000e600ff127b82 */ /* 0x008ea20000000a00 */
[----:B-1----:R-:W-:-:S06]  /*2c10*/  IMAD.WIDE R12, R9, 0x8, R12 ;  /* 0x00000008090c7825 */ /* 0x002fcc00078e020c */
[----:B------:R-:W3:Y:S01]  /*2c20*/  LDG.E.64 R12, desc[UR14][R12.64] ;  /* 0x0000000e0c0c7981 */ /* 0x000ee2000c1e1b00 */
[----:B0-----:R-:W-:Y:S01]  /*2c30*/  IMAD.WIDE.U32 R14, R17, 0x8, R14 ;  /* 0x00000008110e7825 */ /* 0x001fe200078e000e */
[----:B------:R-:W-:-:S04]  /*2c40*/  IADD3 R21, PT, PT, R2, -UR18, R5 ;  /* 0x8000001202157c10 */ /* 0x000fc8000fffe005 */
[----:B---3--:R0:W-:Y:S04]  /*2c50*/  STG.E.64 desc[UR14][R14.64], R12 ;  /* 0x0000000c0e007986 */ /* 0x0081e8000c101b0e */
[----:B------:R-:W3:Y:S01]  /*2c60*/  LDG.E.64 R16, desc[UR14][R10.64+0x8] ;  /* 0x0000080e0a107981 */ /* 0x000ee2000c1e1b00 */
[----:B--2---:R-:W-:-:S05]  /*2c70*/  IMAD.WIDE.U32 R18, R21, 0x8, R18 ;  /* 0x0000000815127825 */ /* 0x004fca00078e0012 */
[----:B---3--:R0:W-:Y:S02]  /*2c80*/  STG.E.64 desc[UR14][R18.64], R16 ;  /* 0x0000001012007986 */ /* 0x0081e4000c101b0e */
.L_x_98:
[----:B------:R-:W-:Y:S05]  /*2c90*/  BSYNC.RECONVERGENT B0 ;  /* 0x0000000000007941 */ /* 0x000fea0003800200 */
.L_x_97:
[----:B------:R-:W-:Y:S01]  /*2ca0*/  VIADD R34, R3, -UR9 ;  /* 0x8000000903227c36 */ /* 0x000fe20008000000 */
[----:B------:R-:W-:Y:S01]  /*2cb0*/  CS2R R30, SRZ ;  /* 0x00000000001e7805 */ /* 0x000fe2000001ff00 */
[----:B------:R-:W-:Y:S06]  /*2cc0*/  @P0 BRA `(.L_x_99) ;  /* 0x0000000800f00947 */ /* 0x000fec0003800000 */
[----:B------:R-:W-:Y:S01]  /*2cd0*/  ISETP.GE.U32.AND P0, PT, R34, 0xf, PT ;  /* 0x0000000f2200780c */ /* 0x000fe20003f06070 */
[----:B------:R-:W-:Y:S01]  /*2ce0*/  ULOP3.LUT UP1, URZ, UR8, 0xf, URZ, 0xc0, !UPT ;  /* 0x0000000f08ff7892 */ /* 0x000fe2000f82c0ff */
[----:B------:R-:W-:Y:S01]  /*2cf0*/  CS2R R30, SRZ ;  /* 0x00000000001e7805 */ /* 0x000fe2000001ff00 */
[----:B------:R-:W-:-:S10]  /*2d00*/  UMOV UR9, UR4 ;  /* 0x0000000400097c82 */ /* 0x000fd40008000000 */
[----:B------:R-:W-:Y:S05]  /*2d10*/  @!P0 BRA `(.L_x_100) ;  /* 0x00000004003c8947 */ /* 0x000fea0003800000 */
[----:B------:R-:W5:Y:S01]  /*2d20*/  S2UR UR9, SR_CgaCtaId ;  /* 0x00000000000979c3 */ /* 0x000f620000008800 */
[----:B------:R-:W-:Y:S01]  /*2d30*/  UMOV UR5, 0x400 ;  /* 0x0000040000057882 */ /* 0x000fe20000000000 */
[----:B------:R-:W-:Y:S01]  /*2d40*/  CS2R R30, SRZ ;  /* 0x00000000001e7805 */ /* 0x000fe2000001ff00 */
[----:B------:R-:W-:Y:S02]  /*2d50*/  UIADD3 UR5, UPT, UPT, UR5, 0x10, URZ ;  /* 0x0000001005057890 */ /* 0x000fe4000fffe0ff */
[----:B------:R-:W-:Y:S02]  /*2d60*/  ULOP3.LUT UR12, UR8, 0xfffffff0, URZ, 0xc0, !UPT ;  /* 0xfffffff0080c7892 */ /* 0x000fe4000f8ec0ff */
[----:B-----5:R-:W-:-:S03]  /*2d70*/  ULEA UR10, UR9, UR5, 0x18 ;  /* 0x00000005090a7291 */ /* 0x020fc6000f8ec0ff */
[----:B------:R-:W-:Y:S01]  /*2d80*/  UMOV UR5, URZ ;  /* 0x000000ff00057c82 */ /* 0x000fe20008000000 */
[----:B------:R-:W-:-:S08]  /*2d90*/  UMOV UR9, UR4 ;  /* 0x0000000400097c82 */ /* 0x000fd00008000000 */
.L_x_101:
[----:B-1----:R-:W1:Y:S01]  /*2da0*/  LDC.64 R22, c[0x0][0x388] ;  /* 0x0000e200ff167b82 */ /* 0x002e620000000a00 */
[----:B0-----:R-:W-:-:S04]  /*2db0*/  IMAD R13, R0, UR9, R7 ;  /* 0x00000009000d7c24 */ /* 0x001fc8000f8e0207 */
[----:B-1----:R-:W-:-:S05]  /*2dc0*/  IMAD.WIDE R22, R13, 0x8, R22 ;  /* 0x000000080d167825 */ /* 0x002fca00078e0216 */
[----:B------:R-:W5:Y:S01]  /*2dd0*/  LDG.E.64 R32, desc[UR14][R22.64] ;  /* 0x0000000e16207981 */ /* 0x000f62000c1e1b00 */
[----:B---3--:R-:W-:-:S05]  /*2de0*/  IMAD.WIDE.U32 R24, R0, 0x8, R22 ;  /* 0x0000000800187825 */ /* 0x008fca00078e0016 */
[----:B------:R-:W3:Y:S01]  /*2df0*/  LDG.E.64 R20, desc[UR14][R24.64] ;  /* 0x0000000e18147981 */ /* 0x000ee2000c1e1b00 */
[----:B------:R-:W-:-:S05]  /*2e00*/  IMAD.WIDE.U32 R28, R0, 0x8, R24 ;  /* 0x00000008001c7825 */ /* 0x000fca00078e0018 */
[----:B----4-:R0:W4:Y:S02]  /*2e10*/  LDG.E.64 R18, desc[UR14][R28.64] ;  /* 0x0000000e1c127981 */ /* 0x010124000c1e1b00 */
[----:B0-----:R-:W-:-:S05]  /*2e20*/  IMAD.WIDE.U32 R28, R0, 0x8, R28 ;  /* 0x00000008001c7825 */ /* 0x001fca00078e001c */
[----:B------:R-:W4:Y:S01]  /*2e30*/  LDG.E.64 R16, desc[UR14][R28.64] ;  /* 0x0000000e1c107981 */ /* 0x000f22000c1e1b00 */
[----:B------:R-:W-:-:S05]  /*2e40*/  IMAD.WIDE.U32 R12, R0, 0x8, R28 ;  /* 0x00000008000c7825 */ /* 0x000fca00078e001c */
[----:B--2---:R-:W2:Y:S01]  /*2e50*/  LDG.E.64 R14, desc[UR14][R12.64] ;  /* 0x0000000e0c0e7981 */ /* 0x004ea2000c1e1b00 */
[----:B------:R-:W-:-:S05]  /*2e60*/  IMAD.WIDE.U32 R36, R0, 0x8, R12 ;  /* 0x0000000800247825 */ /* 0x000fca00078e000c */
[----:B------:R0:W2:Y:S02]  /*2e70*/  LDG.E.64 R12, desc[UR14][R36.64] ;  /* 0x0000000e240c7981 */ /* 0x0000a4000c1e1b00 */
[----:B0-----:R-:W-:-:S05]  /*2e80*/  IMAD.WIDE.U32 R36, R0, 0x8, R36 ;  /* 0x0000000800247825 */ /* 0x001fca00078e0024 */
[----:B------:R0:W2:Y:S01]  /*2e90*/  LDG.E.64 R22, desc[UR14][R36.64] ;  /* 0x0000000e24167981 */ /* 0x0000a2000c1e1b00 */
[----:B------:R-:W-:Y:S01]  /*2ea0*/  ULEA UR11, UR9, UR10, 0x3 ;  /* 0x0000000a090b7291 */ /* 0x000fe2000f8e18ff */
[----:B------:R-:W-:-:S08]  /*2eb0*/  IMAD.WIDE.U32 R28, R0, 0x8, R36 ;  /* 0x00000008001c7825 */ /* 0x000fd000078e0024 */
[----:B------:R-:W5:Y:S04]  /*2ec0*/  LDS.64 R26, [UR11] ;  /* 0x0000000bff1a7984 */ /* 0x000f680008000a00 */
[----:B------:R-:W3:Y:S01]  /*2ed0*/  LDS.64 R24, [UR11+0x8] ;  /* 0x0000080bff187984 */ /* 0x000ee20008000a00 */
[----:B0-----:R-:W-:Y:S01]  /*2ee0*/  IMAD.WIDE.U32 R36, R0, 0x8, R28 ;  /* 0x0000000800247825 */ /* 0x001fe200078e001c */
[----:B-----5:R-:W-:Y:S02]  /*2ef0*/  DFMA R32, R26, R32, R30 ;  /* 0x000000201a20722b */ /* 0x020fe4000000001e */
[----:B------:R-:W4:Y:S04]  /*2f00*/  LDS.64 R26, [UR11+0x10] ;  /* 0x0000100bff1a7984 */ /* 0x000f280008000a00 */
[----:B------:R0:W5:Y:S02]  /*2f10*/  LDG.E.64 R30, desc[UR14][R28.64] ;  /* 0x0000000e1c1e7981 */ /* 0x000164000c1e1b00 */
[----:B---3--:R-:W-:-:S02]  /*2f20*/  DFMA R20, R24, R20, R32 ;  /* 0x000000141814722b */ /* 0x008fc40000000020 */
[----:B------:R-:W1:Y:S06]  /*2f30*/  LDS.64 R24, [UR11+0x18] ;  /* 0x0000180bff187984 */ /* 0x000e6c0008000a00 */
[----:B----4-:R-:W-:Y:S02]  /*2f40*/  DFMA R18, R26, R18, R20 ;  /* 0x000000121a12722b */ /* 0x010fe40000000014 */
[----:B------:R-:W2:Y:S04]  /*2f50*/  LDS.64 R20, [UR11+0x20] ;  /* 0x0000200bff147984 */ /* 0x000ea80008000a00 */
[----:B------:R-:W3:Y:S02]  /*2f60*/  LDG.E.64 R26, desc[UR14][R36.64] ;  /* 0x0000000e241a7981 */ /* 0x000ee4000c1e1b00 */
[----:B-1----:R-:W-:-:S02]  /*2f70*/  DFMA R32, R24, R16, R18 ;  /* 0x000000101820722b */ /* 0x002fc40000000012 */
[----:B------:R-:W1:Y:S01]  /*2f80*/  LDS.64 R18, [UR11+0x28] ;  /* 0x0000280bff127984 */ /* 0x000e620008000a00 */
[----:B------:R-:W-:-:S05]  /*2f90*/  IMAD.WIDE.U32 R16, R0, 0x8, R36 ;  /* 0x0000000800107825 */ /* 0x000fca00078e0024 */
[----:B------:R4:W3:Y:S01]  /*2fa0*/  LDG.E.64 R24, desc[UR14][R16.64] ;  /* 0x0000000e10187981 */ /* 0x0008e2000c1e1b00 */
[----:B0-----:R-:W-:-:S04]  /*2fb0*/  IMAD.WIDE.U32 R28, R0, 0x8, R16 ;  /* 0x00000008001c7825 */ /* 0x001fc800078e0010 */
[C---:B----4-:R-:W-:Y:S01]  /*2fc0*/  IMAD.WIDE.U32 R16, R0.reuse, 0x8, R28 ;  /* 0x0000000800107825 */ /* 0x050fe200078e001c */
[----:B--2---:R-:W-:Y:S01]  /*2fd0*/  DFMA R20, R20, R14, R32 ;  /* 0x0000000e1414722b */ /* 0x004fe20000000020 */
[----:B------:R-:W0:Y:S04]  /*2fe0*/  LDS.64 R14, [UR11+0x30] ;  /* 0x0000300bff0e7984 */ /* 0x000e280008000a00 */
[----:B------:R-:W2:Y:S03]  /*2ff0*/  LDG.E.64 R32, desc[UR14][R28.64] ;  /* 0x0000000e1c207981 */ /* 0x000ea6000c1e1b00 */
[----:B-1----:R-:W-:Y:S01]  /*3000*/  DFMA R12, R18, R12, R20 ;  /* 0x0000000c120c722b */ /* 0x002fe20000000014 */
[----:B------:R-:W-:-:S05]  /*3010*/  IMAD.WIDE.U32 R20, R0, 0x8, R16 ;  /* 0x0000000800147825 */ /* 0x000fca00078e0010 */
[----:B------:R1:W4:Y:S04]  /*3020*/  LDG.E.64 R18, desc[UR14][R20.64] ;  /* 0x0000000e14127981 */ /* 0x000328000c1e1b00 */
[----:B------:R-:W4:Y:S01]  /*3030*/  LDG.E.64 R28, desc[UR14][R16.64] ;  /* 0x0000000e101c7981 */ /* 0x000f22000c1e1b00 */
[----:B------:R-:W-:-:S03]  /*3040*/  IMAD.WIDE.U32 R36, R0, 0x8, R20 ;  /* 0x0000000800247825 */ /* 0x000fc600078e0014 */
[----:B-1----:R-:W5:Y:S04]  /*3050*/  LDS.64 R20, [UR11+0x38] ;  /* 0x0000380bff147984 */ /* 0x002f680008000a00 */
[----:B------:R1:W4:Y:S02]  /*3060*/  LDG.E.64 R16, desc[UR14][R36.64] ;  /* 0x0000000e24107981 */ /* 0x000324000c1e1b00 */
[----:B-1----:R-:W-:Y:S01]  /*3070*/  IMAD.WIDE.U32 R36, R0, 0x8, R36 ;  /* 0x0000000800247825 */ /* 0x002fe200078e0024 */
[----:B0-----:R-:W-:-:S04]  /*3080*/  DFMA R22, R14, R22, R12 ;  /* 0x000000160e16722b */ /* 0x001fc8000000000c */
[----:B------:R-:W4:Y:S01]  /*3090*/  LDG.E.64 R14, desc[UR14][R36.64] ;  /* 0x0000000e240e7981 */ /* 0x000f22000c1e1b00 */
[----:B------:R-:W-:-:S06]  /*30a0*/  IMAD.WIDE.U32 R12, R0, 0x8, R36 ;  /* 0x00000008000c7825 */ /* 0x000fcc00078e0024 */
[----:B------:R-:W4:Y:S01]  /*30b0*/  LDG.E.64 R12, desc[UR14][R12.64] ;  /* 0x0000000e0c0c7981 */ /* 0x000f22000c1e1b00 */
[----:B------:R-:W-:-:S04]  /*30c0*/  UIADD3 UR5, UPT, UPT, UR5, 0x10, URZ ;  /* 0x0000001005057890 */ /* 0x000fc8000fffe0ff */
[----:B------:R-:W-:Y:S02]  /*30d0*/  UISETP.NE.AND UP0, UPT, UR5, UR12, UPT ;  /* 0x0000000c0500728c */ /* 0x000fe4000bf05270 */
[----:B------:R-:W-:Y:S01]  /*30e0*/  UIADD3 UR9, UPT, UPT, UR9, 0x10, URZ ;  /* 0x0000001009097890 */ /* 0x000fe2000fffe0ff */
[----:B-----5:R-:W-:Y:S01]  /*30f0*/  DFMA R30, R20, R30, R22 ;  /* 0x0000001e141e722b */ /* 0x020fe20000000016 */
[----:B------:R-:W3:Y:S04]  /*3100*/  LDS.64 R22, [UR11+0x40] ;  /* 0x0000400bff167984 */ /* 0x000ee80008000a00 */
[----:B------:R-:W0:Y:S03]  /*3110*/  LDS.64 R20, [UR11+0x48] ;  /* 0x0000480bff147984 */ /* 0x000e260008000a00 */
[----:B---3--:R-:W-:Y:S01]  /*3120*/  DFMA R26, R22, R26, R30 ;  /* 0x0000001a161a722b */ /* 0x008fe2000000001e */
[----:B------:R-:W2:Y:S04]  /*3130*/  LDS.64 R22, [UR11+0x50] ;  /* 0x0000500bff167984 */ /* 0x000ea80008000a00 */
[----:B------:R-:W4:Y:S03]  /*3140*/  LDS.64 R30, [UR11+0x58] ;  /* 0x0000580bff1e7984 */ /* 0x000f260008000a00 */
[----:B0-----:R-:W-:-:S02]  /*3150*/  DFMA R24, R20, R24, R26 ;  /* 0x000000181418722b */ /* 0x001fc4000000001a */
[----:B------:R-:W0:Y:S04]  /*3160*/  LDS.64 R26, [UR11+0x60] ;  /* 0x0000600bff1a7984 */ /* 0x000e280008000a00 */
[----:B------:R-:W1:Y:S02]  /*3170*/  LDS.64 R20, [UR11+0x68] ;  /* 0x0000680bff147984 */ /* 0x000e640008000a00 */
[----:B--2---:R-:W-:Y:S02]  /*3180*/  DFMA R32, R22, R32, R24 ;  /* 0x000000201620722b */ /* 0x004fe40000000018 */
[----:B------:R-:W2:Y:S04]  /*3190*/  LDS.64 R22, [UR11+0x70] ;  /* 0x0000700bff167984 */ /* 0x000ea80008000a00 */
[----:B------:R-:W3:Y:S02]  /*31a0*/  LDS.64 R24, [UR11+0x78] ;  /* 0x0000780bff187984 */ /* 0x000ee40008000a00 */
[----:B----4-:R-:W-:-:S08]  /*31b0*/  DFMA R28, R30, R28, R32 ;  /* 0x0000001c1e1c722b */ /* 0x010fd00000000020 */
[----:B0-----:R-:W-:-:S08]  /*31c0*/  DFMA R18, R26, R18, R28 ;  /* 0x000000121a12722b */ /* 0x001fd0000000001c */
[----:B-1----:R-:W-:-:S08]  /*31d0*/  DFMA R16, R20, R16, R18 ;  /* 0x000000101410722b */ /* 0x002fd00000000012 */
[----:B--2---:R-:W-:-:S08]  /*31e0*/  DFMA R14, R22, R14, R16 ;  /* 0x0000000e160e722b */ /* 0x004fd00000000010 */
[----:B---3--:R-:W-:Y:S01]  /*31f0*/  DFMA R30, R24, R12, R14 ;  /* 0x0000000c181e722b */ /* 0x008fe2000000000e */
[----:B------:R-:W-:Y:S10]  /*3200*/  BRA.U UP0, `(.L_x_101) ;  /* 0xfffffff900e47547 */ /* 0x000ff4000b83ffff */
.L_x_100:
[----:B------:R-:W-:Y:S05]  /*3210*/  BRA.U !UP1, `(.L_x_99) ;  /* 0x00000005099c7547 */ /* 0x000fea000b800000 */
[----:B01----:R-:W-:-:S04]  /*3220*/  LOP3.LUT R12, RZ, R8, RZ, 0x33, !PT ;  /* 0x00000008ff0c7212 */ /* 0x003fc800078e33ff */
[----:B------:R-:W-:-:S04]  /*3230*/  IADD3 R12, PT, PT, R12, UR20, RZ ;  /* 0x000000140c0c7c10 */ /* 0x000fc8000fffe0ff */
[----:B------:R-:W-:-:S04]  /*3240*/  LOP3.LUT R12, R12, 0xf, RZ, 0xc0, !PT ;  /* 0x0000000f0c0c7812 */ /* 0x000fc800078ec0ff */
[C---:B------:R-:W-:Y:S01]  /*3250*/  LOP3.LUT P2, RZ, R12.reuse, 0x7, RZ, 0xc0, !PT ;  /* 0x000000070cff7812 */ /* 0x040fe2000784c0ff */
[----:B------:R-:W-:-:S05]  /*3260*/  VIADD R13, R12, 0xffffffff ;  /* 0xffffffff0c0d7836 */ /* 0x000fca0000000000 */
[----:B------:R-:W-:-:S13]  /*3270*/  ISETP.GE.U32.AND P0, PT, R13, 0x7, PT ;  /* 0x000000070d00780c */ /* 0x000fda0003f06070 */
[----:B------:R-:W-:Y:S05]  /*3280*/  @!P0 BRA `(.L_x_102) ;  /* 0x0000000000a08947 */ /* 0x000fea0003800000 */
[----:B------:R-:W0:Y:S01]  /*3290*/  LDC.64 R12, c[0x0][0x388] ;  /* 0x0000e200ff0c7b82 */ /* 0x000e220000000a00 */
[----:B--2---:R-:W-:-:S04]  /*32a0*/  IMAD R15, R0, UR9, R7 ;  /* 0x00000009000f7c24 */ /* 0x004fc8000f8e0207 */
[----:B0-----:R-:W-:-:S05]  /*32b0*/  IMAD.WIDE R12, R15, 0x8, R12 ;  /* 0x000000080f0c7825 */ /* 0x001fca00078e020c */
[----:B---3--:R-:W2:Y:S01]  /*32c0*/  LDG.E.64 R24, desc[UR14][R12.64] ;  /* 0x0000000e0c187981 */ /* 0x008ea2000c1e1b00 */
[----:B------:R-:W-:-:S05]  /*32d0*/  IMAD.WIDE.U32 R26, R0, 0x8, R12 ;  /* 0x00000008001a7825 */ /* 0x000fca00078e000c */
[----:B------:R0:W3:Y:S02]  /*32e0*/  LDG.E.64 R28, desc[UR14][R26.64] ;  /* 0x0000000e1a1c7981 */ /* 0x0000e4000c1e1b00 */
[----:B0-----:R-:W-:-:S05]  /*32f0*/  IMAD.WIDE.U32 R26, R0, 0x8, R26 ;  /* 0x00000008001a7825 */ /* 0x001fca00078e001a */
[----:B------:R-:W5:Y:S01]  /*3300*/  LDG.E.64 R32, desc[UR14][R26.64] ;  /* 0x0000000e1a207981 */ /* 0x000f62000c1e1b00 */
[----:B----4-:R-:W-:-:S05]  /*3310*/  IMAD.WIDE.U32 R16, R0, 0x8, R26 ;  /* 0x0000000800107825 */ /* 0x010fca00078e001a */
[----:B------:R-:W4:Y:S01]  /*3320*/  LDG.E.64 R14, desc[UR14][R16.64] ;  /* 0x0000000e100e7981 */ /* 0x000f22000c1e1b00 */
[----:B------:R-:W-:-:S05]  /*3330*/  IMAD.WIDE.U32 R22, R0, 0x8, R16 ;  /* 0x0000000800167825 */ /* 0x000fca00078e0010 */
[----:B------:R0:W4:Y:S02]  /*3340*/  LDG.E.64 R20, desc[UR14][R22.64] ;  /* 0x0000000e16147981 */ /* 0x000124000c1e1b00 */
[----:B0-----:R-:W-:-:S05]  /*3350*/  IMAD.WIDE.U32 R22, R0, 0x8, R22 ;  /* 0x0000000800167825 */ /* 0x001fca00078e0016 */
[----:B------:R0:W4:Y:S01]  /*3360*/  LDG.E.64 R18, desc[UR14][R22.64] ;  /* 0x0000000e16127981 */ /* 0x000122000c1e1b00 */
[----:B------:R-:W-:-:S05]  /*3370*/  IMAD.WIDE.U32 R36, R0, 0x8, R22 ;  /* 0x0000000800247825 */ /* 0x000fca00078e0016 */
[----:B------:R-:W4:Y:S01]  /*3380*/  LDG.E.64 R16, desc[UR14][R36.64] ;  /* 0x0000000e24107981 */ /* 0x000f22000c1e1b00 */
[----:B------:R-:W-:-:S06]  /*3390*/  IMAD.WIDE.U32 R12, R0, 0x8, R36 ;  /* 0x00000008000c7825 */ /* 0x000fcc00078e0024 */
[----:B------:R-:W4:Y:S01]  /*33a0*/  LDG.E.64 R12, desc[UR14][R12.64] ;  /* 0x0000000e0c0c7981 */ /* 0x000f22000c1e1b00 */
[----:B------:R-:W1:Y:S01]  /*33b0*/  S2UR UR10, SR_CgaCtaId ;  /* 0x00000000000a79c3 */ /* 0x000e620000008800 */
[----:B------:R-:W-:Y:S02]  /*33c0*/  UMOV UR5, 0x400 ;  /* 0x0000040000057882 */ /* 0x000fe40000000000 */
[----:B------:R-:W-:-:S04]  /*33d0*/  UIADD3 UR5, UPT, UPT, UR5, 0x10, URZ ;  /* 0x0000001005057890 */ /* 0x000fc8000fffe0ff */
[----:B-1----:R-:W-:-:S04]  /*33e0*/  ULEA UR5, UR10, UR5, 0x18 ;  /* 0x000000050a057291 */ /* 0x002fc8000f8ec0ff */
[----:B------:R-:W-:Y:S02]  /*33f0*/  ULEA UR5, UR9, UR5, 0x3 ;  /* 0x0000000509057291 */ /* 0x000fe4000f8e18ff */
[----:B------:R-:W-:-:S07]  /*3400*/  UIADD3 UR9, UPT, UPT, UR9, 0x8, URZ ;  /* 0x0000000809097890 */ /* 0x000fce000fffe0ff */
[----:B------:R-:W2:Y:S04]  /*3410*/  LDS.64 R26, [UR5] ;  /* 0x00000005ff1a7984 */ /* 0x000ea80008000a00 */
[----:B0-----:R-:W3:Y:S01]  /*3420*/  LDS.64 R22, [UR5+0x8] ;  /* 0x00000805ff167984 */ /* 0x001ee20008000a00 */
[----:B--2---:R-:W-:-:S03]  /*3430*/  DFMA R24, R26, R24, R30 ;  /* 0x000000181a18722b */ /* 0x004fc6000000001e */
[----:B------:R-:W5:Y:S04]  /*3440*/  LDS.64 R26, [UR5+0x10] ;  /* 0x00001005ff1a7984 */ /* 0x000f680008000a00 */
[----:B------:R-:W4:Y:S01]  /*3450*/  LDS.64 R30, [UR5+0x18] ;  /* 0x00001805ff1e7984 */ /* 0x000f220008000a00 */
[----:B---3--:R-:W-:-:S03]  /*3460*/  DFMA R28, R22, R28, R24 ;  /* 0x0000001c161c722b */ /* 0x008fc60000000018 */
[----:B------:R-:W0:Y:S04]  /*3470*/  LDS.64 R22, [UR5+0x20] ;  /* 0x00002005ff167984 */ /* 0x000e280008000a00 */
[----:B------:R-:W1:Y:S01]  /*3480*/  LDS.64 R24, [UR5+0x28] ;  /* 0x00002805ff187984 */ /* 0x000e620008000a00 */
[----:B-----5:R-:W-:-:S03]  /*3490*/  DFMA R32, R26, R32, R28 ;  /* 0x000000201a20722b */ /* 0x020fc6000000001c */
[----:B------:R-:W2:Y:S04]  /*34a0*/  LDS.64 R26, [UR5+0x30] ;  /* 0x00003005ff1a7984 */ /* 0x000ea80008000a00 */
[----:B------:R-:W3:Y:S01]  /*34b0*/  LDS.64 R28, [UR5+0x38] ;  /* 0x00003805ff1c7984 */ /* 0x000ee20008000a00 */
[----:B----4-:R-:W-:-:S08]  /*34c0*/  DFMA R14, R30, R14, R32 ;  /* 0x0000000e1e0e722b */ /* 0x010fd00000000020 */
[----:B0-----:R-:W-:-:S08]  /*34d0*/  DFMA R14, R22, R20, R14 ;  /* 0x00000014160e722b */ /* 0x001fd0000000000e */
[----:B-1----:R-:W-:-:S08]  /*34e0*/  DFMA R14, R24, R18, R14 ;  /* 0x00000012180e722b */ /* 0x002fd0000000000e */
[----:B--2---:R-:W-:-:S08]  /*34f0*/  DFMA R14, R26, R16, R14 ;  /* 0x000000101a0e722b */ /* 0x004fd0000000000e */
[----:B---3--:R-:W-:-:S11]  /*3500*/  DFMA R30, R28, R12, R14 ;  /* 0x0000000c1c1e722b */ /* 0x008fd6000000000e */
.L_x_102:
[----:B------:R-:W-:Y:S05]  /*3510*/  @!P2 BRA `(.L_x_99) ;  /* 0x0000000000dca947 */ /* 0x000fea0003800000 */
[----:B------:R-:W-:-:S04]  /*3520*/  LOP3.LUT R12, RZ, R6, RZ, 0x33, !PT ;  /* 0x00000006ff0c7212 */ /* 0x000fc800078e33ff */
[----:B------:R-:W-:-:S04]  /*3530*/  IADD3 R12, PT, PT, R12, UR20, RZ ;  /* 0x000000140c0c7c10 */ /* 0x000fc8000fffe0ff */
[----:B------:R-:W-:-:S04]  /*3540*/  LOP3.LUT R12, R12, 0x7, RZ, 0xc0, !PT ;  /* 0x000000070c0c7812 */ /* 0x000fc800078ec0ff */
[C---:B---3--:R-:W-:Y:S01]  /*3550*/  LOP3.LUT R28, R12.reuse, 0x3, RZ, 0xc0, !PT ;  /* 0x000000030c1c7812 */ /* 0x048fe200078ec0ff */
[----:B------:R-:W-:-:S03]  /*3560*/  VIADD R13, R12, 0xffffffff ;  /* 0xffffffff0c0d7836 */ /* 0x000fc60000000000 */
[----:B------:R-:W-:Y:S02]  /*3570*/  ISETP.NE.AND P2, PT, R28, RZ, PT ;  /* 0x000000ff1c00720c */ /* 0x000fe40003f45270 */
[----:B------:R-:W-:-:S13]  /*3580*/  ISETP.GE.U32.AND P0, PT, R13, 0x3, PT ;  /* 0x000000030d00780c */ /* 0x000fda0003f06070 */
[----:B------:R-:W-:Y:S05]  /*3590*/  @!P0 BRA `(.L_x_103) ;  /* 0x0000000000608947 */ /* 0x000fea0003800000 */
[----:B------:R-:W0:Y:S01]  /*35a0*/  LDC.64 R12, c[0x0][0x388] ;  /* 0x0000e200ff0c7b82 */ /* 0x000e220000000a00 */
[----:B----4-:R-:W-:-:S04]  /*35b0*/  IMAD R19, R0, UR9, R7 ;  /* 0x0000000900137c24 */ /* 0x010fc8000f8e0207 */
[----:B0-----:R-:W-:-:S05]  /*35c0*/  IMAD.WIDE R18, R19, 0x8, R12 ;  /* 0x0000000813127825 */ /* 0x001fca00078e020c */
[----:B------:R0:W3:Y:S01]  /*35d0*/  LDG.E.64 R24, desc[UR14][R18.64] ;  /* 0x0000000e12187981 */ /* 0x0000e2000c1e1b00 */
[----:B------:R-:W-:-:S05]  /*35e0*/  IMAD.WIDE.U32 R20, R0, 0x8, R18 ;  /* 0x0000000800147825 */ /* 0x000fca00078e0012 */
[----:B------:R1:W4:Y:S01]  /*35f0*/  LDG.E.64 R12, desc[UR14][R20.64] ;  /* 0x0000000e140c7981 */ /* 0x000322000c1e1b00 */
[----:B------:R-:W-:-:S05]  /*3600*/  IMAD.WIDE.U32 R22, R0, 0x8, R20 ;  /* 0x0000000800167825 */ /* 0x000fca00078e0014 */
[----:B--2---:R2:W5:Y:S01]  /*3610*/  LDG.E.64 R14, desc[UR14][R22.64] ;  /* 0x0000000e160e7981 */ /* 0x004562000c1e1b00 */
[----:B------:R-:W-:-:S06]  /*3620*/  IMAD.WIDE.U32 R16, R0, 0x8, R22 ;  /* 0x0000000800107825 */ /* 0x000fcc00078e0016 */
[----:B------:R-:W5:Y:S01]  /*3630*/  LDG.E.64 R16, desc[UR14][R16.64] ;  /* 0x0000000e10107981 */ /* 0x000f62000c1e1b00 */
[----:B------:R-:W0:Y:S01]  /*3640*/  S2UR UR10, SR_CgaCtaId ;  /* 0x00000000000a79c3 */ /* 0x000e220000008800 */
[----:B------:R-:W-:Y:S02]  /*3650*/  UMOV UR5, 0x400 ;  /* 0x0000040000057882 */ /* 0x000fe40000000000 */
[----:B------:R-:W-:-:S04]  /*3660*/  UIADD3 UR5, UPT, UPT, UR5, 0x10, URZ ;  /* 0x0000001005057890 */ /* 0x000fc8000fffe0ff */
[----:B0-----:R-:W-:-:S04]  /*3670*/  ULEA UR5, UR10, UR5, 0x18 ;  /* 0x000000050a057291 */ /* 0x001fc8000f8ec0ff */
[----:B------:R-:W-:Y:S02]  /*3680*/  ULEA UR5, UR9, UR5, 0x3 ;  /* 0x0000000509057291 */ /* 0x000fe4000f8e18ff */
[----:B------:R-:W-:-:S07]  /*3690*/  UIADD3 UR9, UPT, UPT, UR9, 0x4, URZ ;  /* 0x0000000409097890 */ /* 0x000fce000fffe0ff */
[----:B------:R-:W3:Y:S04]  /*36a0*/  LDS.64 R26, [UR5] ;  /* 0x00000005ff1a7984 */ /* 0x000ee80008000a00 */
[----:B------:R-:W4:Y:S04]  /*36b0*/  LDS.64 R18, [UR5+0x8] ;  /* 0x00000805ff127984 */ /* 0x000f280008000a00 */
[----:B-1----:R-:W5:Y:S04]  /*36c0*/  LDS.64 R20, [UR5+0x10] ;  /* 0x00001005ff147984 */ /* 0x002f680008000a00 */
[----:B--2---:R-:W0:Y:S01]  /*36d0*/  LDS.64 R22, [UR5+0x18] ;  /* 0x00001805ff167984 */ /* 0x004e220008000a00 */
[----:B---3--:R-:W-:-:S08]  /*36e0*/  DFMA R24, R26, R24, R30 ;  /* 0x000000181a18722b */ /* 0x008fd0000000001e */
[----:B----4-:R-:W-:-:S08]  /*36f0*/  DFMA R12, R18, R12, R24 ;  /* 0x0000000c120c722b */ /* 0x010fd00000000018 */
[----:B-----5:R-:W-:-:S08]  /*3700*/  DFMA R12, R20, R14, R12 ;  /* 0x0000000e140c722b */ /* 0x020fd0000000000c */
[----:B0-----:R-:W-:-:S11]  /*3710*/  DFMA R30, R22, R16, R12 ;  /* 0x00000010161e722b */ /* 0x001fd6000000000c */
.L_x_103:
[----:B------:R-:W-:Y:S05]  /*3720*/  @!P2 BRA `(.L_x_99) ;  /* 0x000000000058a947 */ /* 0x000fea0003800000 */
[----:B----4-:R-:W0:Y:S01]  /*3730*/  LDC.64 R16, c[0x0][0x388] ;  /* 0x0000e200ff107b82 */ /* 0x010e220000000a00 */
[----:B------:R-:W-:-:S04]  /*3740*/  IMAD R13, R0, UR9, R7 ;  /* 0x00000009000d7c24 */ /* 0x000fc8000f8e0207 */
[----:B0-----:R-:W-:-:S05]  /*3750*/  IMAD.WIDE R16, R13, 0x8, R16 ;  /* 0x000000080d107825 */ /* 0x001fca00078e0210 */
[----:B--2---:R-:W2:Y:S01]  /*3760*/  LDG.E.64 R14, desc[UR14][R16.64] ;  /* 0x0000000e100e7981 */ /* 0x004ea2000c1e1b00 */
[----:B------:R-:W0:Y:S01]  /*3770*/  S2UR UR10, SR_CgaCtaId ;  /* 0x00000000000a79c3 */ /* 0x000e220000008800 */
[----:B------:R-:W-:Y:S01]  /*3780*/  UMOV UR5, 0x400 ;  /* 0x0000040000057882 */ /* 0x000fe20000000000 */
[----:B------:R-:W-:Y:S01]  /*3790*/  ISETP.NE.AND P0, PT, R28, 0x1, PT ;  /* 0x000000011c00780c */ /* 0x000fe20003f05270 */
[----:B------:R-:W-:-:S04]  /*37a0*/  UIADD3 UR5, UPT, UPT, UR5, 0x10, URZ ;  /* 0x0000001005057890 */ /* 0x000fc8000fffe0ff */
[----:B0-----:R-:W-:-:S04]  /*37b0*/  ULEA UR5, UR10, UR5, 0x18 ;  /* 0x000000050a057291 */ /* 0x001fc8000f8ec0ff */
[----:B------:R-:W-:-:S09]  /*37c0*/  ULEA UR5, UR9, UR5, 0x3 ;  /* 0x0000000509057291 */ /* 0x000fd2000f8e18ff */
[----:B------:R-:W2:Y:S02]  /*37d0*/  LDS.64 R12, [UR5] ;  /* 0x00000005ff0c7984 */ /* 0x000ea40008000a00 */
[----:B--2---:R-:W-:Y:S01]  /*37e0*/  DFMA R30, R12, R14, R30 ;  /* 0x0000000e0c1e722b */ /* 0x004fe2000000001e */
[----:B------:R-:W-:Y:S10]  /*37f0*/  @!P0 BRA `(.L_x_99) ;  /* 0x0000000000248947 */ /* 0x000ff40003800000 */
[----:B------:R-:W-:Y:S01]  /*3800*/  ISETP.NE.AND P0, PT, R28, 0x2, PT ;  /* 0x000000021c00780c */ /* 0x000fe20003f05270 */
[C---:B------:R-:W-:Y:S01]  /*3810*/  IMAD.WIDE.U32 R20, R0.reuse, 0x8, R16 ;  /* 0x0000000800147825 */ /* 0x040fe200078e0010 */
[----:B------:R-:W0:Y:S04]  /*3820*/  LDS.64 R12, [UR5+0x8] ;  /* 0x00000805ff0c7984 */ /* 0x000e280008000a00 */
[----:B------:R-:W0:Y:S07]  /*3830*/  LDG.E.64 R14, desc[UR14][R20.64] ;  /* 0x0000000e140e7981 */ /* 0x000e2e000c1e1b00 */
[----:B------:R-:W-:Y:S01]  /*3840*/  @P0 IMAD.WIDE.U32 R18, R0, 0x8, R20 ;  /* 0x0000000800120825 */ /* 0x000fe200078e0014 */
[----:B------:R-:W1:Y:S05]  /*3850*/  @P0 LDS.64 R16, [UR5+0x10] ;  /* 0x00001005ff100984 */ /* 0x000e6a0008000a00 */
[----:B------:R-:W1:Y:S01]  /*3860*/  @P0 LDG.E.64 R18, desc[UR14][R18.64] ;  /* 0x0000000e12120981 */ /* 0x000e62000c1e1b00 */
[----:B0-----:R-:W-:-:S08]  /*3870*/  DFMA R30, R12, R14, R30 ;  /* 0x0000000e0c1e722b */ /* 0x001fd0000000001e */
[----:B-1----:R-:W-:-:S11]  /*3880*/  @P0 DFMA R30, R16, R18, R30 ;  /* 0x00000012101e022b */ /* 0x002fd6000000001e */
.L_x_99:
[----:B------:R-:W-:-:S13]  /*3890*/  ISETP.LE.AND P0, PT, R0, UR4, PT ;  /* 0x0000000400007c0c */ /* 0x000fda000bf03270 */
[----:B------:R-:W-:Y:S05]  /*38a0*/  @P0 BRA `(.L_x_104) ;  /* 0x0000000800540947 */ /* 0x000fea0003800000 */
[----:B------:R-:W5:Y:S01]  /*38b0*/  S2UR UR11, SR_CgaCtaId ;  /* 0x00000000000b79c3 */ /* 0x000f620000008800 */
[----:B------:R-:W-:Y:S01]  /*38c0*/  ISETP.GE.U32.AND P0, PT, R34, 0x7, PT ;  /* 0x000000072200780c */ /* 0x000fe20003f06070 */
[----:B------:R-:W-:Y:S01]  /*38d0*/  UMOV UR10, 0x400 ;  /* 0x00000400000a7882 */ /* 0x000fe20000000000 */
[----:B------:R-:W-:Y:S01]  /*38e0*/  ULOP3.LUT UP1, URZ, UR8, 0x7, URZ, 0xc0, !UPT ;  /* 0x0000000708ff7892 */ /* 0x000fe2000f82c0ff */
[----:B------:R-:W-:Y:S01]  /*38f0*/  UMOV UR9, UR4 ;  /* 0x0000000400097c82 */ /* 0x000fe20008000000 */
[----:B-----5:R-:W-:-:S09]  /*3900*/  ULEA UR5, UR11, UR10, 0x18 ;  /* 0x0000000a0b057291 */ /* 0x020fd2000f8ec0ff */
[----:B01----:R-:W0:Y:S01]  /*3910*/  LDS.64 R12, [UR5] ;  /* 0x00000005ff0c7984 */ /* 0x003e220008000a00 */
[----:B------:R-:W-:Y:S05]  /*3920*/  @!P0 BRA `(.L_x_105) ;  /* 0x0000000000f08947 */ /* 0x000fea0003800000 */
[----:B--2---:R-:W1:Y:S01]  /*3930*/  LDC.64 R14, c[0x0][0x388] ;  /* 0x0000e200ff0e7b82 */ /* 0x004e620000000a00 */
[----:B------:R-:W-:Y:S02]  /*3940*/  UIADD3 UR5, UPT, UPT, UR10, 0x10, URZ ;  /* 0x000000100a057890 */ /* 0x000fe4000fffe0ff */
[----:B------:R-:W-:Y:S02]  /*3950*/  ULOP3.LUT UR8, UR8, 0xfffffff8, URZ, 0xc0, !UPT ;  /* 0xfffffff808087892 */ /* 0x000fe4000f8ec0ff */
[----:B------:R-:W-:Y:S01]  /*3960*/  ULEA UR12, UR11, UR5, 0x18 ;  /* 0x000000050b0c7291 */ /* 0x000fe2000f8ec0ff */
[----:B------:R-:W-:Y:S02]  /*3970*/  UMOV UR9, UR4 ;  /* 0x0000000400097c82 */ /* 0x000fe40008000000 */
[----:B------:R-:W-:-:S09]  /*3980*/  UMOV UR5, URZ ;  /* 0x000000ff00057c82 */ /* 0x000fd20008000000 */
.L_x_106:
[----:B-1--4-:R-:W-:-:S04]  /*3990*/  IMAD R17, R0, UR9, R7 ;  /* 0x0000000900117c24 */ /* 0x012fc8000f8e0207 */
[----:B-1----:R-:W-:-:S05]  /*39a0*/  IMAD.WIDE R16, R17, 0x8, R14 ;  /* 0x0000000811107825 */ /* 0x002fca00078e020e */
[----:B---3--:R-:W2:Y:S01]  /*39b0*/  LDG.E.64 R18, desc[UR14][R16.64] ;  /* 0x0000000e10127981 */ /* 0x008ea2000c1e1b00 */
[----:B------:R-:W-:-:S09]  /*39c0*/  ULEA UR13, UR9, UR12, 0x3 ;  /* 0x0000000c090d7291 */ /* 0x000fd2000f8e18ff */
[----:B------:R-:W0:Y:S04]  /*39d0*/  LDS.64 R20, [UR13] ;  /* 0x0000000dff147984 */ /* 0x000e280008000a00 */
[----:B------:R-:W1:Y:S04]  /*39e0*/  LDS.64 R24, [UR13+0x8] ;  /* 0x0000080dff187984 */ /* 0x000e680008000a00 */
[----:B------:R-:W3:Y:S01]  /*39f0*/  LDS.64 R28, [UR13+0x10] ;  /* 0x0000100dff1c7984 */ /* 0x000ee20008000a00 */
[----:B0-----:R-:W-:-:S08]  /*3a00*/  DMUL R20, R12, R20 ;  /* 0x000000140c147228 */ /* 0x001fd00000000000 */
[----:B--2---:R-:W-:Y:S01]  /*3a10*/  DFMA R22, R20, -R30, R18 ;  /* 0x8000001e1416722b */ /* 0x004fe20000000012 */
[----:B------:R-:W-:-:S06]  /*3a20*/  IMAD.WIDE.U32 R18, R0, 0x8, R16 ;  /* 0x0000000800127825 */ /* 0x000fcc00078e0010 */
[----:B------:R0:W-:Y:S04]  /*3a30*/  STG.E.64 desc[UR14][R16.64], R22 ;  /* 0x0000001610007986 */ /* 0x0001e8000c101b0e */
[----:B------:R-:W2:Y:S01]  /*3a40*/  LDG.E.64 R20, desc[UR14][R18.64] ;  /* 0x0000000e12147981 */ /* 0x000ea2000c1e1b00 */
[----:B-1----:R-:W-:-:S08]  /*3a50*/  DMUL R24, R12, R24 ;  /* 0x000000180c187228 */ /* 0x002fd00000000000 */
[----:B--2---:R-:W-:Y:S01]  /*3a60*/  DFMA R24, R24, -R30, R20 ;  /* 0x8000001e1818722b */ /* 0x004fe20000000014 */
[----:B------:R-:W-:-:S06]  /*3a70*/  IMAD.WIDE.U32 R20, R0, 0x8, R18 ;  /* 0x0000000800147825 */ /* 0x000fcc00078e0012 */
[----:B------:R1:W-:Y:S04]  /*3a80*/  STG.E.64 desc[UR14][R18.64], R24 ;  /* 0x0000001812007986 */ /* 0x0003e8000c101b0e */
[----:B------:R-:W2:Y:S01]  /*3a90*/  LDG.E.64 R26, desc[UR14][R20.64] ;  /* 0x0000000e141a7981 */ /* 0x000ea2000c1e1b00 */
[----:B---3--:R-:W-:Y:S01]  /*3aa0*/  DMUL R28, R12, R28 ;  /* 0x0000001c0c1c7228 */ /* 0x008fe20000000000 */
[----:B0-----:R-:W-:-:S07]  /*3ab0*/  IMAD.WIDE.U32 R16, R0, 0x8, R20 ;  /* 0x0000000800107825 */ /* 0x001fce00078e0014 */
[----:B--2---:R-:W-:Y:S02]  /*3ac0*/  DFMA R26, R28, -R30, R26 ;  /* 0x8000001e1c1a722b */ /* 0x004fe4000000001a */
[----:B------:R-:W0:Y:S05]  /*3ad0*/  LDS.64 R28, [UR13+0x18] ;  /* 0x0000180dff1c7984 */ /* 0x000e2a0008000a00 */
[----:B------:R2:W-:Y:S04]  /*3ae0*/  STG.E.64 desc[UR14][R20.64], R26 ;  /* 0x0000001a14007986 */ /* 0x0005e8000c101b0e */
[----:B------:R-:W3:Y:S01]  /*3af0*/  LDG.E.64 R22, desc[UR14][R16.64] ;  /* 0x0000000e10167981 */ /* 0x000ee2000c1e1b00 */
[----:B-1----:R-:W-:Y:S01]  /*3b00*/  IMAD.WIDE.U32 R18, R0, 0x8, R16 ;  /* 0x0000000800127825 */ /* 0x002fe200078e0010 */
[----:B0-----:R-:W-:-:S08]  /*3b10*/  DMUL R28, R12, R28 ;  /* 0x0000001c0c1c7228 */ /* 0x001fd00000000000 */
[----:B---3--:R-:W-:Y:S02]  /*3b20*/  DFMA R22, R28, -R30, R22 ;  /* 0x8000001e1c16722b */ /* 0x008fe40000000016 */
[----:B------:R-:W0:Y:S05]  /*3b30*/  LDS.64 R28, [UR13+0x20] ;  /* 0x0000200dff1c7984 */ /* 0x000e2a0008000a00 */
[----:B------:R1:W-:Y:S04]  /*3b40*/  STG.E.64 desc[UR14][R16.64], R22 ;  /* 0x0000001610007986 */ /* 0x0003e8000c101b0e */
[----:B------:R-:W3:Y:S01]  /*3b50*/  LDG.E.64 R24, desc[UR14][R18.64] ;  /* 0x0000000e12187981 */ /* 0x000ee2000c1e1b00 */
[----:B--2---:R-:W-:Y:S01]  /*3b60*/  IMAD.WIDE.U32 R20, R0, 0x8, R18 ;  /* 0x0000000800147825 */ /* 0x004fe200078e0012 */
[----:B0-----:R-:W-:-:S08]  /*3b70*/  DMUL R28, R12, R28 ;  /* 0x0000001c0c1c7228 */ /* 0x001fd00000000000 */
[----:B---3--:R-:W-:Y:S02]  /*3b80*/  DFMA R24, R28, -R30, R24 ;  /* 0x8000001e1c18722b */ /* 0x008fe40000000018 */
[----:B------:R-:W0:Y:S05]  /*3b90*/  LDS.64 R28, [UR13+0x28] ;  /* 0x0000280dff1c7984 */ /* 0x000e2a0008000a00 */
[----:B------:R2:W-:Y:S04]  /*3ba0*/  STG.E.64 desc[UR14][R18.64], R24 ;  /* 0x0000001812007986 */ /* 0x0005e8000c101b0e */
[----:B------:R-:W3:Y:S01]  /*3bb0*/  LDG.E.64 R26, desc[UR14][R20.64] ;  /* 0x0000000e141a7981 */ /* 0x000ee2000c1e1b00 */
[----:B-1----:R-:W-:Y:S01]  /*3bc0*/  IMAD.WIDE.U32 R16, R0, 0x8, R20 ;  /* 0x0000000800107825 */ /* 0x002fe200078e0014 */
[----:B0-----:R-:W-:-:S08]  /*3bd0*/  DMUL R28, R12, R28 ;  /* 0x0000001c0c1c7228 */ /* 0x001fd00000000000 */
[----:B---3--:R-:W-:Y:S02]  /*3be0*/  DFMA R26, R28, -R30, R26 ;  /* 0x8000001e1c1a722b */ /* 0x008fe4000000001a */
[----:B------:R-:W0:Y:S05]  /*3bf0*/  LDS.64 R28, [UR13+0x30] ;  /* 0x0000300dff1c7984 */ /* 0x000e2a0008000a00 */
[----:B------:R-:W-:Y:S04]  /*3c00*/  STG.E.64 desc[UR14][R20.64], R26 ;  /* 0x0000001a14007986 */ /* 0x000fe8000c101b0e */
[----:B------:R-:W3:Y:S01]  /*3c10*/  LDG.E.64 R22, desc[UR14][R16.64] ;  /* 0x0000000e10167981 */ /* 0x000ee2000c1e1b00 */
[----:B--2---:R-:W-:Y:S01]  /*3c20*/  IMAD.WIDE.U32 R18, R0, 0x8, R16 ;  /* 0x0000000800127825 */ /* 0x004fe200078e0010 */
[----:B0-----:R-:W-:-:S08]  /*3c30*/  DMUL R28, R12, R28 ;  /* 0x0000001c0c1c7228 */ /* 0x001fd00000000000 */
[----:B---3--:R-:W-:Y:S02]  /*3c40*/  DFMA R22, R28, -R30, R22 ;  /* 0x8000001e1c16722b */ /* 0x008fe40000000016 */
[----:B------:R-:W0:Y:S05]  /*3c50*/  LDS.64 R28, [UR13+0x38] ;  /* 0x0000380dff1c7984 */ /* 0x000e2a0008000a00 */
[----:B------:R1:W-:Y:S04]  /*3c60*/  STG.E.64 desc[UR14][R16.64], R22 ;  /* 0x0000001610007986 */ /* 0x0003e8000c101b0e */
[----:B------:R-:W2:Y:S01]  /*3c70*/  LDG.E.64 R24, desc[UR14][R18.64] ;  /* 0x0000000e12187981 */ /* 0x000ea2000c1e1b00 */
[----:B------:R-:W-:-:S02]  /*3c80*/  UIADD3 UR5, UPT, UPT, UR5, 0x8, URZ ;  /* 0x0000000805057890 */ /* 0x000fc4000fffe0ff */
[----:B------:R-:W-:Y:S02]  /*3c90*/  UIADD3 UR9, UPT, UPT, UR9, 0x8, URZ ;  /* 0x0000000809097890 */ /* 0x000fe4000fffe0ff */
[----:B------:R-:W-:Y:S01]  /*3ca0*/  UISETP.NE.AND UP0, UPT, UR5, UR8, UPT ;  /* 0x000000080500728c */ /* 0x000fe2000bf05270 */
[----:B0-----:R-:W-:-:S08]  /*3cb0*/  DMUL R28, R12, R28 ;  /* 0x0000001c0c1c7228 */ /* 0x001fd00000000000 */
[----:B--2---:R-:W-:-:S07]  /*3cc0*/  DFMA R24, R28, -R30, R24 ;  /* 0x8000001e1c18722b */ /* 0x004fce0000000018 */
[----:B------:R1:W-:Y:S01]  /*3cd0*/  STG.E.64 desc[UR14][R18.64], R24 ;  /* 0x0000001812007986 */ /* 0x0003e2000c101b0e */
[----:B------:R-:W-:Y:S05]  /*3ce0*/  BRA.U UP0, `(.L_x_106) ;  /* 0xfffffffd00287547 */ /* 0x000fea000b83ffff */
.L_x_105:
[----:B------:R-:W-:Y:S05]  /*3cf0*/  BRA.U !UP1, `(.L_x_104) ;  /* 0x0000000509407547 */ /* 0x000fea000b800000 */
[----:B--2---:R-:W-:-:S04]  /*3d00*/  LOP3.LUT R14, RZ, R6, RZ, 0x33, !PT ;  /* 0x00000006ff0e7212 */ /* 0x004fc800078e33ff */
[----:B------:R-:W-:-:S04]  /*3d10*/  IADD3 R14, PT, PT, R14, UR20, RZ ;  /* 0x000000140e0e7c10 */ /* 0x000fc8000fffe0ff */
[----:B------:R-:W-:-:S04]  /*3d20*/  LOP3.LUT R14, R14, 0x7, RZ, 0xc0, !PT ;  /* 0x000000070e0e7812 */ /* 0x000fc800078ec0ff */
[C---:B------:R-:W-:Y:S01]  /*3d30*/  LOP3.LUT P0, RZ, R14.reuse, 0x3, RZ, 0xc0, !PT ;  /* 0x000000030eff7812 */ /* 0x040fe2000780c0ff */
[----:B------:R-:W-:-:S05]  /*3d40*/  VIADD R15, R14, 0xffffffff ;  /* 0xffffffff0e0f7836 */ /* 0x000fca0000000000 */
[----:B------:R-:W-:-:S13]  /*3d50*/  ISETP.GE.U32.AND P2, PT, R15, 0x3, PT ;  /* 0x000000030f00780c */ /* 0x000fda0003f46070 */
[----:B------:R-:W-:Y:S05]  /*3d60*/  @!P2 BRA `(.L_x_107) ;  /* 0x000000000078a947 */ /* 0x000fea0003800000 */
[----:B-1-34-:R-:W1:Y:S01]  /*3d70*/  LDC.64 R18, c[0x0][0x388] ;  /* 0x0000e200ff127b82 */ /* 0x01ae620000000a00 */
[----:B------:R-:W-:-:S04]  /*3d80*/  IMAD R15, R0, UR9, R7 ;  /* 0x00000009000f7c24 */ /* 0x000fc8000f8e0207 */
[----:B-1----:R-:W-:-:S05]  /*3d90*/  IMAD.WIDE R18, R15, 0x8, R18 ;  /* 0x000000080f127825 */ /* 0x002fca00078e0212 */
[----:B------:R-:W2:Y:S01]  /*3da0*/  LDG.E.64 R14, desc[UR14][R18.64] ;  /* 0x0000000e120e7981 */ /* 0x000ea2000c1e1b00 */
[----:B------:R-:W-:-:S04]  /*3db0*/  UIADD3 UR5, UPT, UPT, UR10, 0x10, URZ ;  /* 0x000000100a057890 */ /* 0x000fc8000fffe0ff */
[----:B------:R-:W-:-:S04]  /*3dc0*/  ULEA UR5, UR11, UR5, 0x18 ;  /* 0x000000050b057291 */ /* 0x000fc8000f8ec0ff */
        /* <DEDUP_REMOVED lines=12> */
[----:B------:R-:W-:Y:S04]  /*3e90*/  STG.E.64 desc[UR14][R14.64], R22 ;  /* 0x000000160e007986 */ /* 0x000fe8000c101b0e */
[----:B------:R-:W2:Y:S01]  /*3ea0*/  LDG.E.64 R24, desc[UR14][R16.64] ;  /* 0x0000000e10187981 */ /* 0x000ea2000c1e1b00 */
[----:B---3--:R-:W-:Y:S01]  /*3eb0*/  DMUL R26, R12, R26 ;  /* 0x0000001a0c1a7228 */ /* 0x008fe20000000000 */
[----:B0-----:R-:W-:-:S07]  /*3ec0*/  IMAD.WIDE.U32 R18, R0, 0x8, R16 ;  /* 0x0000000800127825 */ /* 0x001fce00078e0010 */
[----:B--2---:R-:W-:Y:S02]  /*3ed0*/  DFMA R24, R26, -R30, R24 ;  /* 0x8000001e1a18722b */ /* 0x004fe40000000018 */
[----:B------:R-:W0:Y:S05]  /*3ee0*/  LDS.64 R26, [UR5+0x18] ;  /* 0x00001805ff1a7984 */ /* 0x000e2a0008000a00 */
[----:B------:R2:W-:Y:S04]  /*3ef0*/  STG.E.64 desc[UR14][R16.64], R24 ;  /* 0x0000001810007986 */ /* 0x0005e8000c101b0e */
[----:B------:R-:W3:Y:S01]  /*3f00*/  LDG.E.64 R20, desc[UR14][R18.64] ;  /* 0x0000000e12147981 */ /* 0x000ee2000c1e1b00 */
[----:B------:R-:W-:Y:S01]  /*3f10*/  UIADD3 UR9, UPT, UPT, UR9, 0x4, URZ ;  /* 0x0000000409097890 */ /* 0x000fe2000fffe0ff */
[----:B0-----:R-:W-:-:S08]  /*3f20*/  DMUL R26, R12, R26 ;  /* 0x0000001a0c1a7228 */ /* 0x001fd00000000000 */
[----:B---3--:R-:W-:-:S07]  /*3f30*/  DFMA R20, R26, -R30, R20 ;  /* 0x8000001e1a14722b */ /* 0x008fce0000000014 */
[----:B------:R2:W-:Y:S04]  /*3f40*/  STG.E.64 desc[UR14][R18.64], R20 ;  /* 0x0000001412007986 */ /* 0x0005e8000c101b0e */
.L_x_107:
[----:B------:R-:W-:Y:S05]  /*3f50*/  @!P0 BRA `(.L_x_104) ;  /* 0x0000000000a88947 */ /* 0x000fea0003800000 */
[----:B------:R-:W-:-:S04]  /*3f60*/  LOP3.LUT R14, R4, 0x3, RZ, 0x3c, !PT ;  /* 0x00000003040e7812 */ /* 0x000fc800078e3cff */
[----:B------:R-:W-:-:S13]  /*3f70*/  R2UR UR5, R14 ;  /* 0x000000000e0572ca */ /* 0x000fda00000e0000 */
[----:B------:R-:W-:-:S04]  /*3f80*/  UIADD3 UR5, UPT, UPT, UR20, UR5, URZ ;  /* 0x0000000514057290 */ /* 0x000fc8000fffe0ff */
[----:B------:R-:W-:-:S04]  /*3f90*/  ULOP3.LUT UR8, UR5, 0x3, URZ, 0xc0, !UPT ;  /* 0x0000000305087892 */ /* 0x000fc8000f8ec0ff */
[----:B------:R-:W-:-:S06]  /*3fa0*/  UISETP.NE.AND UP0, UPT, UR8, 0x1, UPT ;  /* 0x000000010800788c */ /* 0x000fcc000bf05270 */
[----:B------:R-:W-:-:S05]  /*3fb0*/  PLOP3.LUT P0, PT, PT, PT, UP0, 0x80, 0x8 ;  /* 0x000000000008781c */ /* 0x000fca0003f0f008 */
[----:B------:R-:W2:Y:S08]  /*3fc0*/  @UP0 LDCU.64 UR12, c[0x0][0x388] ;  /* 0x00007100ff0c07ac */ /* 0x000eb00008000a00 */
[----:B------:R-:W-:Y:S01]  /*3fd0*/  @P0 IMAD R15, R0, UR9, R7 ;  /* 0x00000009000f0c24 */ /* 0x000fe2000f8e0207 */
[----:B--23--:R-:W-:Y:S01]  /*3fe0*/  MOV R20, UR12 ;  /* 0x0000000c00147c02 */ /* 0x00cfe20008000f00 */
[----:B------:R-:W-:-:S04]  /*3ff0*/  IMAD.U32 R21, RZ, RZ, UR13 ;  /* 0x0000000dff157e24 */ /* 0x000fc8000f8e00ff */
[----:B------:R-:W-:-:S05]  /*4000*/  @P0 IMAD.WIDE R20, R15, 0x8, R20 ;  /* 0x000000080f140825 */ /* 0x000fca00078e0214 */
[----:B------:R-:W2:Y:S01]  /*4010*/  @P0 LDG.E.64 R14, desc[UR14][R20.64] ;  /* 0x0000000e140e0981 */ /* 0x000ea2000c1e1b00 */
[----:B------:R-:W-:-:S04]  /*4020*/  @UP0 UIADD3 UR8, UPT, UPT, UR10, 0x10, URZ ;  /* 0x000000100a080890 */ /* 0x000fc8000fffe0ff */
[----:B------:R-:W-:-:S04]  /*4030*/  @UP0 ULEA UR8, UR11, UR8, 0x18 ;  /* 0x000000080b080291 */ /* 0x000fc8000f8ec0ff */
[----:B------:R-:W-:-:S09]  /*4040*/  @UP0 ULEA UR8, UR9, UR8, 0x3 ;  /* 0x0000000809080291 */ /* 0x000fd2000f8e18ff */
[----:B-1--4-:R-:W0:Y:S04]  /*4050*/  @P0 LDS.64 R16, [UR8] ;  /* 0x00000008ff100984 */ /* 0x012e280008000a00 */
[----:B------:R-:W1:Y:S01]  /*4060*/  @P0 LDS.64 R22, [UR8+0x8] ;  /* 0x00000808ff160984 */ /* 0x000e620008000a00 */
[----:B0-----:R-:W-:-:S08]  /*4070*/  @P0 DMUL R16, R12, R16 ;  /* 0x000000100c100228 */ /* 0x001fd00000000000 */
[----:B--2---:R-:W-:Y:S01]  /*4080*/  @P0 DFMA R14, R16, -R30, R14 ;  /* 0x8000001e100e022b */ /* 0x004fe2000000000e */
[----:B------:R-:W-:-:S06]  /*4090*/  @P0 IMAD.WIDE.U32 R16, R0, 0x8, R20 ;  /* 0x0000000800100825 */ /* 0x000fcc00078e0014 */
[----:B------:R0:W-:Y:S04]  /*40a0*/  @P0 STG.E.64 desc[UR14][R20.64], R14 ;  /* 0x0000000e14000986 */ /* 0x0001e8000c101b0e */
[----:B------:R-:W2:Y:S01]  /*40b0*/  @P0 LDG.E.64 R18, desc[UR14][R16.64] ;  /* 0x0000000e10120981 */ /* 0x000ea2000c1e1b00 */
[----:B------:R-:W-:Y:S01]  /*40c0*/  ULOP3.LUT UR5, UR5, 0x1, URZ, 0xc0, !UPT ;  /* 0x0000000105057892 */ /* 0x000fe2000f8ec0ff */
[----:B-1----:R-:W-:Y:S01]  /*40d0*/  @P0 DMUL R22, R12, R22 ;  /* 0x000000160c160228 */ /* 0x002fe20000000000 */
[----:B------:R-:W-:Y:S02]  /*40e0*/  @UP0 UIADD3 UR9, UPT, UPT, UR9, 0x2, URZ ;  /* 0x0000000209090890 */ /* 0x000fe4000fffe0ff */
[----:B------:R-:W-:-:S06]  /*40f0*/  UISETP.NE.U32.AND UP1, UPT, UR5, 0x1, UPT ;  /* 0x000000010500788c */ /* 0x000fcc000bf25070 */
[----:B------:R-:W-:-:S05]  /*4100*/  PLOP3.LUT P2, PT, PT, PT, UP1, 0x80, 0x8 ;  /* 0x000000000008781c */ /* 0x000fca0003f4f018 */
[----:B------:R-:W1:Y:S08]  /*4110*/  @!UP1 LDCU.64 UR12, c[0x0][0x388] ;  /* 0x00007100ff0c97ac */ /* 0x000e700008000a00 */
[----:B------:R-:W-:Y:S01]  /*4120*/  @!P2 IMAD R27, R0, UR9, R7 ;  /* 0x00000009001bac24 */ /* 0x000fe2000f8e0207 */
[----:B-1----:R-:W-:Y:S01]  /*4130*/  MOV R24, UR12 ;  /* 0x0000000c00187c02 */ /* 0x002fe20008000f00 */
[----:B------:R-:W-:-:S04]  /*4140*/  IMAD.U32 R25, RZ, RZ, UR13 ;  /* 0x0000000dff197e24 */ /* 0x000fc8000f8e00ff */
[----:B0-----:R-:W-:Y:S01]  /*4150*/  @!P2 IMAD.WIDE R14, R27, 0x8, R24 ;  /* 0x000000081b0ea825 */ /* 0x001fe200078e0218 */
[----:B------:R-:W-:-:S04]  /*4160*/  @!UP1 UIADD3 UR10, UPT, UPT, UR10, 0x10, URZ ;  /* 0x000000100a0a9890 */ /* 0x000fc8000fffe0ff */
[----:B------:R-:W-:-:S04]  /*4170*/  @!UP1 ULEA UR5, UR11, UR10, 0x18 ;  /* 0x0000000a0b059291 */ /* 0x000fc8000f8ec0ff */
[----:B------:R-:W-:Y:S01]  /*4180*/  @!UP1 ULEA UR5, UR9, UR5, 0x3 ;  /* 0x0000000509059291 */ /* 0x000fe2000f8e18ff */
[----:B--2---:R-:W-:-:S08]  /*4190*/  @P0 DFMA R18, R22, -R30, R18 ;  /* 0x8000001e1612022b */ /* 0x004fd00000000012 */
[----:B------:R-:W0:Y:S04]  /*41a0*/  @!P2 LDS.64 R22, [UR5] ;  /* 0x00000005ff16a984 */ /* 0x000e280008000a00 */
[----:B------:R1:W-:Y:S04]  /*41b0*/  @P0 STG.E.64 desc[UR14][R16.64], R18 ;  /* 0x0000001210000986 */ /* 0x0003e8000c101b0e */
[----:B------:R-:W2:Y:S01]  /*41c0*/  @!P2 LDG.E.64 R20, desc[UR14][R14.64] ;  /* 0x0000000e0e14a981 */ /* 0x000ea2000c1e1b00 */
[----:B0-----:R-:W-:-:S08]  /*41d0*/  @!P2 DMUL R22, R12, R22 ;  /* 0x000000160c16a228 */ /* 0x001fd00000000000 */
[----:B--2---:R-:W-:-:S07]  /*41e0*/  @!P2 DFMA R20, R22, -R30, R20 ;  /* 0x8000001e1614a22b */ /* 0x004fce0000000014 */
[----:B------:R1:W-:Y:S04]  /*41f0*/  @!P2 STG.E.64 desc[UR14][R14.64], R20 ;  /* 0x000000140e00a986 */ /* 0x0003e8000c101b0e */
.L_x_104:
[----:B------:R-:W-:Y:S01]  /*4200*/  BAR.SYNC.DEFER_BLOCKING 0x0 ;  /* 0x0000000000007b1d */ /* 0x000fe20000010000 */
[----:B------:R-:W-:Y:S01]  /*4210*/  IADD3 R8, PT, PT, R8, 0x1, RZ ;  /* 0x0000000108087810 */ /* 0x000fe20007ffe0ff */
[----:B------:R-:W-:Y:S01]  /*4220*/  VIADD R6, R6, 0x1 ;  /* 0x0000000106067836 */ /* 0x000fe20000000000 */
[----:B------:R-:W-:-:S03]  /*4230*/  IADD3 R4, PT, PT, R4, 0x1, RZ ;  /* 0x0000000104047810 */ /* 0x000fc60007ffe0ff */
[----:B------:R-:W-:Y:S05]  /*4240*/  @P1 BRA `(.L_x_108) ;  /* 0xffffffbc00ec1947 */ /* 0x000fea000383ffff */
.L_x_65:
[----:B------:R-:W-:-:S13]  /*4250*/  ISETP.NE.AND P0, PT, R2, RZ, PT ;  /* 0x000000ff0200720c */ /* 0x000fda0003f05270 */
[----:B------:R-:W-:Y:S05]  /*4260*/  @P0 EXIT ;  /* 0x000000000000094d */ /* 0x000fea0003800000 */
[----:B------:R-:W5:Y:S01]  /*4270*/  LDC.64 R10, c[0x0][0x380] ;  /* 0x0000e000ff0a7b82 */ /* 0x000f620000000a00 */
[----:B01----:R-:W-:Y:S02]  /*4280*/  IMAD R13, R3, R0, R0 ;  /* 0x00000000030d7224 */ /* 0x003fe400078e0200 */
[----:B--2---:R-:W-:-:S04]  /*4290*/  IMAD R14, R0, UR18, RZ ;  /* 0x00000012000e7c24 */ /* 0x004fc8000f8e02ff */
[----:B------:R-:W-:Y:S01]  /*42a0*/  IMAD R2, R14, R0, R13 ;  /* 0x000000000e027224 */ /* 0x000fe200078e020d */
[----:B------:R-:W0:Y:S03]  /*42b0*/  LDC.64 R8, c[0x0][0x390] ;  /* 0x0000e400ff087b82 */ /* 0x000e260000000a00 */
[----:B------:R-:W-:-:S04]  /*42c0*/  VIADD R5, R2, 0xfffffffe ;  /* 0xfffffffe02057836 */ /* 0x000fc80000000000 */
[----:B-----5:R-:W-:-:S05]  /*42d0*/  IMAD.WIDE R4, R5, 0x8, R10 ;  /* 0x0000000805047825 */ /* 0x020fca00078e020a */
[----:B------:R-:W2:Y:S01]  /*42e0*/  LDG.E.64 R6, desc[UR14][R4.64] ;  /* 0x0000000e04067981 */ /* 0x000ea2000c1e1b00 */
[----:B------:R-:W-:-:S05]  /*42f0*/  IADD3 R13, PT, PT, R13, R0, RZ ;  /* 0x000000000d0d7210 */ /* 0x000fca0007ffe0ff */
[----:B------:R-:W-:Y:S02]  /*4300*/  IMAD R0, R14, R0, R13 ;  /* 0x000000000e007224 */ /* 0x000fe400078e020d */
[----:B------:R-:W-:-:S03]  /*4310*/  IMAD.IADD R13, R3, 0x1, R14 ;  /* 0x00000001030d7824 */ /* 0x000fc600078e020e */
[----:B------:R-:W-:Y:S01]  /*4320*/  IADD3 R15, PT, PT, R0, -0x1, RZ ;  /* 0xffffffff000f7810 */ /* 0x000fe20007ffe0ff */
[----:B0-----:R-:W-:Y:S02]  /*4330*/  IMAD.WIDE R8, R13, 0x8, R8 ;  /* 0x000000080d087825 */ /* 0x001fe400078e0208 */
[----:B------:R-:W0:Y:S02]  /*4340*/  LDC.64 R12, c[0x0][0x398] ;  /* 0x0000e600ff0c7b82 */ /* 0x000e240000000a00 */
[----:B------:R-:W-:Y:S01]  /*4350*/  IMAD.WIDE R10, R15, 0x8, R10 ;  /* 0x000000080f0a7825 */ /* 0x000fe200078e020a */
[----:B--2---:R-:W-:Y:S05]  /*4360*/  STG.E.64 desc[UR14][R8.64], R6 ;  /* 0x0000000608007986 */ /* 0x004fea000c101b0e */
[----:B------:R-:W2:Y:S01]  /*4370*/  LDG.E.64 R10, desc[UR14][R10.64] ;  /* 0x0000000e0a0a7981 */ /* 0x000ea2000c1e1b00 */
[----:B------:R-:W-:-:S03]  /*4380*/  IADD3 R3, PT, PT, R3, -UR18, R14 ;  /* 0x8000001203037c10 */ /* 0x000fc6000fffe00e */
[----:B--2---:R-:W-:Y:S04]  /*4390*/  STG.E.64 desc[UR14][R8.64+0x8], R10 ;  /* 0x0000080a08007986 */ /* 0x004fe8000c101b0e */
[----:B------:R-:W2:Y:S01]  /*43a0*/  LDG.E.64 R4, desc[UR14][R4.64+0x8] ;  /* 0x0000080e04047981 */ /* 0x000ea2000c1e1b00 */
[----:B0-----:R-:W-:-:S05]  /*43b0*/  IMAD.WIDE R2, R3, 0x8, R12 ;  /* 0x0000000803027825 */ /* 0x001fca00078e020c */
[----:B--2---:R-:W-:Y:S01]  /*43c0*/  STG.E.64 desc[UR14][R2.64], R4 ;  /* 0x0000000402007986 */ /* 0x004fe2000c101b0e */
[----:B------:R-:W-:Y:S05]  /*43d0*/  EXIT ;  /* 0x000000000000794d */ /* 0x000fea0003800000 */
        .weak           $__internal_5_$__cuda_sm20_div_rn_f64_full
        .type           $__internal_5_$__cuda_sm20_div_rn_f64_full,@function
        .size           $__internal_5_$__cuda_sm20_div_rn_f64_full,($__internal_6_$__cuda_sm20_dsqrt_rn_f64_mediumpath_v1 - $__internal_5_$__cuda_sm20_div_rn_f64_full)
$__internal_5_$__cuda_sm20_div_rn_f64_full:
[C---:B------:R-:W-:Y:S01]  /*43e0*/  FSETP.GEU.AND P0, PT, |R19|.reuse, 1.469367938527859385e-39, PT ;  /* 0x001000001300780b */ /* 0x040fe20003f0e200 */
[----:B------:R-:W-:Y:S01]  /*43f0*/  IMAD.MOV.U32 R32, RZ, RZ, 0x1ca00000 ;  /* 0x1ca00000ff207424 */ /* 0x000fe200078e00ff */
[----:B------:R-:W-:Y:S01]  /*4400*/  LOP3.LUT R16, R19, 0x800fffff, RZ, 0xc0, !PT ;  /* 0x800fffff13107812 */ /* 0x000fe200078ec0ff */
[----:B------:R-:W-:Y:S01]  /*4410*/  BSSY.RECONVERGENT B3, `(.L_x_109) ;  /* 0x0000054000037945 */ /* 0x000fe20003800200 */
[C---:B------:R-:W-:Y:S02]  /*4420*/  FSETP.GEU.AND P3, PT, |R21|.reuse, 1.469367938527859385e-39, PT ;  /* 0x001000001500780b */ /* 0x040fe40003f6e200 */
[----:B------:R-:W-:Y:S01]  /*4430*/  LOP3.LUT R17, R16, 0x3ff00000, RZ, 0xfc, !PT ;  /* 0x3ff0000010117812 */ /* 0x000fe200078efcff */
[----:B------:R-:W-:Y:S01]  /*4440*/  IMAD.MOV.U32 R16, RZ, RZ, R18 ;  /* 0x000000ffff107224 */ /* 0x000fe200078e0012 */
[----:B------:R-:W-:Y:S02]  /*4450*/  MOV R22, 0x1 ;  /* 0x0000000100167802 */ /* 0x000fe40000000f00 */
[----:B------:R-:W-:-:S02]  /*4460*/  LOP3.LUT R30, R21, 0x7ff00000, RZ, 0xc0, !PT ;  /* 0x7ff00000151e7812 */ /* 0x000fc400078ec0ff */
[C---:B------:R-:W-:Y:S01]  /*4470*/  LOP3.LUT R33, R19.reuse, 0x7ff00000, RZ, 0xc0, !PT ;  /* 0x7ff0000013217812 */ /* 0x040fe200078ec0ff */
[----:B------:R-:W-:Y:S01]  /*4480*/  @!P0 DMUL R16, R18, 8.98846567431157953865e+307 ;  /* 0x7fe0000012108828 */ /* 0x000fe20000000000 */
[----:B------:R-:W-:Y:S02]  /*4490*/  MOV R34, R30 ;  /* 0x0000001e00227202 */ /* 0x000fe40000000f00 */
[C---:B------:R-:W-:Y:S02]  /*44a0*/  ISETP.GE.U32.AND P2, PT, R30.reuse, R33, PT ;  /* 0x000000211e00720c */ /* 0x040fe40003f46070 */
[----:B------:R-:W-:Y:S01]  /*44b0*/  @!P3 LOP3.LUT R27, R19, 0x7ff00000, RZ, 0xc0, !PT ;  /* 0x7ff00000131bb812 */ /* 0x000fe200078ec0ff */
[----:B------:R-:W0:Y:S03]  /*44c0*/  MUFU.RCP64H R23, R17 ;  /* 0x0000001100177308 */ /* 0x000e260000001800 */
[----:B------:R-:W-:-:S02]  /*44d0*/  @!P3 ISETP.GE.U32.AND P4, PT, R30, R27, PT ;  /* 0x0000001b1e00b20c */ /* 0x000fc40003f86070 */
[----:B------:R-:W-:Y:S02]  /*44e0*/  @!P0 LOP3.LUT R33, R17, 0x7ff00000, RZ, 0xc0, !PT ;  /* 0x7ff0000011218812 */ /* 0x000fe400078ec0ff */
[----:B------:R-:W-:-:S04]  /*44f0*/  @!P3 SEL R27, R32, 0x63400000, !P4 ;  /* 0x63400000201bb807 */ /* 0x000fc80006000000 */
[----:B------:R-:W-:-:S04]  /*4500*/  @!P3 LOP3.LUT R28, R27, 0x80000000, R21, 0xf8, !PT ;  /* 0x800000001b1cb812 */ /* 0x000fc800078ef815 */
[----:B------:R-:W-:Y:S01]  /*4510*/  @!P3 LOP3.LUT R29, R28, 0x100000, RZ, 0xfc, !PT ;  /* 0x001000001c1db812 */ /* 0x000fe200078efcff */
[----:B------:R-:W-:Y:S01]  /*4520*/  @!P3 IMAD.MOV.U32 R28, RZ, RZ, RZ ;  /* 0x000000ffff1cb224 */ /* 0x000fe200078e00ff */
[----:B0-----:R-:W-:-:S08]  /*4530*/  DFMA R24, R22, -R16, 1 ;  /* 0x3ff000001618742b */ /* 0x001fd00000000810 */
[----:B------:R-:W-:-:S08]  /*4540*/  DFMA R24, R24, R24, R24 ;  /* 0x000000181818722b */ /* 0x000fd00000000018 */
[----:B------:R-:W-:Y:S01]  /*4550*/  DFMA R24, R22, R24, R22 ;  /* 0x000000181618722b */ /* 0x000fe20000000016 */
[----:B------:R-:W-:Y:S02]  /*4560*/  SEL R23, R32, 0x63400000, !P2 ;  /* 0x6340000020177807 */ /* 0x000fe40005000000 */
[----:B------:R-:W-:Y:S02]  /*4570*/  MOV R22, R20 ;  /* 0x0000001400167202 */ /* 0x000fe40000000f00 */
[----:B------:R-:W-:-:S03]  /*4580*/  LOP3.LUT R23, R23, 0x800fffff, R21, 0xf8, !PT ;  /* 0x800fffff17177812 */ /* 0x000fc600078ef815 */
[----:B------:R-:W-:-:S03]  /*4590*/  DFMA R26, R24, -R16, 1 ;  /* 0x3ff00000181a742b */ /* 0x000fc60000000810 */
[----:B------:R-:W-:-:S05]  /*45a0*/  @!P3 DFMA R22, R22, 2, -R28 ;  /* 0x400000001616b82b */ /* 0x000fca000000081c */
[----:B------:R-:W-:-:S05]  /*45b0*/  DFMA R24, R24, R26, R24 ;  /* 0x0000001a1818722b */ /* 0x000fca0000000018 */
[----:B------:R-:W-:-:S03]  /*45c0*/  @!P3 LOP3.LUT R34, R23, 0x7ff00000, RZ, 0xc0, !PT ;  /* 0x7ff000001722b812 */ /* 0x000fc600078ec0ff */
[----:B------:R-:W-:Y:S02]  /*45d0*/  DMUL R26, R24, R22 ;  /* 0x00000016181a7228 */ /* 0x000fe40000000000 */
[----:B------:R-:W-:-:S05]  /*45e0*/  VIADD R35, R34, 0xffffffff ;  /* 0xffffffff22237836 */ /* 0x000fca0000000000 */
[----:B------:R-:W-:Y:S01]  /*45f0*/  ISETP.GT.U32.AND P0, PT, R35, 0x7feffffe, PT ;  /* 0x7feffffe2300780c */ /* 0x000fe20003f04070 */
[----:B------:R-:W-:Y:S01]  /*4600*/  DFMA R28, R26, -R16, R22 ;  /* 0x800000101a1c722b */ /* 0x000fe20000000016 */
[----:B------:R-:W-:-:S04]  /*4610*/  IADD3 R35, PT, PT, R33, -0x1, RZ ;  /* 0xffffffff21237810 */ /* 0x000fc80007ffe0ff */
[----:B------:R-:W-:-:S03]  /*4620*/  ISETP.GT.U32.OR P0, PT, R35, 0x7feffffe, P0 ;  /* 0x7feffffe2300780c */ /* 0x000fc60000704470 */
[----:B------:R-:W-:-:S10]  /*4630*/  DFMA R28, R24, R28, R26 ;  /* 0x0000001c181c722b */ /* 0x000fd4000000001a */
[----:B------:R-:W-:Y:S05]  /*4640*/  @P0 BRA `(.L_x_110) ;  /* 0x00000000006c0947 */ /* 0x000fea0003800000 */
[----:B------:R-:W-:-:S04]  /*4650*/  LOP3.LUT R21, R19, 0x7ff00000, RZ, 0xc0, !PT ;  /* 0x7ff0000013157812 */ /* 0x000fc800078ec0ff */
[CC--:B------:R-:W-:Y:S02]  /*4660*/  VIADDMNMX R20, R30.reuse, -R21.reuse, 0xb9600000, !PT ;  /* 0xb96000001e147446 */ /* 0x0c0fe40007800915 */
[----:B------:R-:W-:Y:S02]  /*4670*/  ISETP.GE.U32.AND P0, PT, R30, R21, PT ;  /* 0x000000151e00720c */ /* 0x000fe40003f06070 */
[----:B------:R-:W-:Y:S02]  /*4680*/  VIMNMX R20, PT, PT, R20, 0x46a00000, PT ;  /* 0x46a0000014147848 */ /* 0x000fe40003fe0100 */
[----:B------:R-:W-:-:S05]  /*4690*/  SEL R21, R32, 0x63400000, !P0 ;  /* 0x6340000020157807 */ /* 0x000fca0004000000 */
[----:B------:R-:W-:Y:S02]  /*46a0*/  IMAD.IADD R26, R20, 0x1, -R21 ;  /* 0x00000001141a7824 */ /* 0x000fe400078e0a15 */
[----:B------:R-:W-:-:S03]  /*46b0*/  IMAD.MOV.U32 R20, RZ, RZ, RZ ;  /* 0x000000ffff147224 */ /* 0x000fc600078e00ff */
[----:B------:R-:W-:-:S06]  /*46c0*/  IADD3 R21, PT, PT, R26, 0x7fe00000, RZ ;  /* 0x7fe000001a157810 */ /* 0x000fcc0007ffe0ff */
[----:B------:R-:W-:-:S10]  /*46d0*/  DMUL R24, R28, R20 ;  /* 0x000000141c187228 */ /* 0x000fd40000000000 */
[----:B------:R-:W-:-:S13]  /*46e0*/  FSETP.GTU.AND P0, PT, |R25|, 1.469367938527859385e-39, PT ;  /* 0x001000001900780b */ /* 0x000fda0003f0c200 */
[----:B------:R-:W-:Y:S05]  /*46f0*/  @P0 BRA `(.L_x_111) ;  /* 0x0000000000940947 */ /* 0x000fea0003800000 */
[----:B------:R-:W-:Y:S01]  /*4700*/  DFMA R16, R28, -R16, R22 ;  /* 0x800000101c10722b */ /* 0x000fe20000000016 */
[----:B------:R-:W-:-:S09]  /*4710*/  MOV R20, RZ ;  /* 0x000000ff00147202 */ /* 0x000fd20000000f00 */
[C---:B------:R-:W-:Y:S02]  /*4720*/  FSETP.NEU.AND P0, PT, R17.reuse, RZ, PT ;  /* 0x000000ff1100720b */ /* 0x040fe40003f0d000 */
[----:B------:R-:W-:-:S04]  /*4730*/  LOP3.LUT R19, R17, 0x80000000, R19, 0x48, !PT ;  /* 0x8000000011137812 */ /* 0x000fc800078e4813 */
[----:B------:R-:W-:-:S07]  /*4740*/  LOP3.LUT R21, R19, R21, RZ, 0xfc, !PT ;  /* 0x0000001513157212 */ /* 0x000fce00078efcff */
[----:B------:R-:W-:Y:S05]  /*4750*/  @!P0 BRA `(.L_x_111) ;  /* 0x00000000007c8947 */ /* 0x000fea0003800000 */
[----:B------:R-:W-:Y:S01]  /*4760*/  IMAD.MOV R17, RZ, RZ, -R26 ;  /* 0x000000ffff117224 */ /* 0x000fe200078e0a1a */
[----:B------:R-:W-:Y:S01]  /*4770*/  MOV R16, RZ ;  /* 0x000000ff00107202 */ /* 0x000fe20000000f00 */
[----:B------:R-:W-:-:S05]  /*4780*/  DMUL.RP R20, R28, R20 ;  /* 0x000000141c147228 */ /* 0x000fca0000008000 */
[----:B------:R-:W-:-:S05]  /*4790*/  DFMA R16, R24, -R16, R28 ;  /* 0x800000101810722b */ /* 0x000fca000000001c */
[----:B------:R-:W-:Y:S02]  /*47a0*/  LOP3.LUT R19, R21, R19, RZ, 0x3c, !PT ;  /* 0x0000001315137212 */ /* 0x000fe400078e3cff */
[----:B------:R-:W-:-:S04]  /*47b0*/  IADD3 R16, PT, PT, -R26, -0x43300000, RZ ;  /* 0xbcd000001a107810 */ /* 0x000fc80007ffe1ff */
[----:B------:R-:W-:-:S04]  /*47c0*/  FSETP.NEU.AND P0, PT, |R17|, R16, PT ;  /* 0x000000101100720b */ /* 0x000fc80003f0d200 */
[----:B------:R-:W-:Y:S02]  /*47d0*/  FSEL R24, R20, R24, !P0 ;  /* 0x0000001814187208 */ /* 0x000fe40004000000 */
[----:B------:R-:W-:Y:S01]  /*47e0*/  FSEL R25, R19, R25, !P0 ;  /* 0x0000001913197208 */ /* 0x000fe20004000000 */
[----:B------:R-:W-:Y:S06]  /*47f0*/  BRA `(.L_x_111) ;  /* 0x0000000000547947 */ /* 0x000fec0003800000 */
.L_x_110:
[----:B------:R-:W-:-:S14]  /*4800*/  DSETP.NAN.AND P0, PT, R20, R20, PT ;  /* 0x000000141400722a */ /* 0x000fdc0003f08000 */
[----:B------:R-:W-:Y:S05]  /*4810*/  @P0 BRA `(.L_x_112) ;  /* 0x0000000000440947 */ /* 0x000fea0003800000 */
[----:B------:R-:W-:-:S14]  /*4820*/  DSETP.NAN.AND P0, PT, R18, R18, PT ;  /* 0x000000121200722a */ /* 0x000fdc0003f08000 */
[----:B------:R-:W-:Y:S05]  /*4830*/  @P0 BRA `(.L_x_113) ;  /* 0x0000000000300947 */ /* 0x000fea0003800000 */
[----:B------:R-:W-:Y:S01]  /*4840*/  ISETP.NE.AND P0, PT, R34, R33, PT ;  /* 0x000000212200720c */ /* 0x000fe20003f05270 */
[----:B------:R-:W-:Y:S01]  /*4850*/  IMAD.MOV.U32 R24, RZ, RZ, 0x0 ;  /* 0x00000000ff187424 */ /* 0x000fe200078e00ff */
[----:B------:R-:W-:-:S11]  /*4860*/  MOV R25, 0xfff80000 ;  /* 0xfff8000000197802 */ /* 0x000fd60000000f00 */
[----:B------:R-:W-:Y:S05]  /*4870*/  @!P0 BRA `(.L_x_111) ;  /* 0x0000000000348947 */ /* 0x000fea0003800000 */
[----:B------:R-:W-:Y:S02]  /*4880*/  ISETP.NE.AND P0, PT, R34, 0x7ff00000, PT ;  /* 0x7ff000002200780c */ /* 0x000fe40003f05270 */
[----:B------:R-:W-:Y:S02]  /*4890*/  LOP3.LUT R25, R21, 0x80000000, R19, 0x48, !PT ;  /* 0x8000000015197812 */ /* 0x000fe400078e4813 */
[----:B------:R-:W-:-:S13]  /*48a0*/  ISETP.EQ.OR P0, PT, R33, RZ, !P0 ;  /* 0x000000ff2100720c */ /* 0x000fda0004702670 */
[----:B------:R-:W-:Y:S01]  /*48b0*/  @P0 LOP3.LUT R16, R25, 0x7ff00000, RZ, 0xfc, !PT ;  /* 0x7ff0000019100812 */ /* 0x000fe200078efcff */
[----:B------:R-:W-:Y:S01]  /*48c0*/  @!P0 IMAD.MOV.U32 R24, RZ, RZ, RZ ;  /* 0x000000ffff188224 */ /* 0x000fe200078e00ff */
[----:B------:R-:W-:-:S03]  /*48d0*/  @P0 MOV R24, RZ ;  /* 0x000000ff00180202 */ /* 0x000fc60000000f00 */
[----:B------:R-:W-:Y:S01]  /*48e0*/  @P0 IMAD.MOV.U32 R25, RZ, RZ, R16 ;  /* 0x000000ffff190224 */ /* 0x000fe200078e0010 */
[----:B------:R-:W-:Y:S06]  /*48f0*/  BRA `(.L_x_111) ;  /* 0x0000000000147947 */ /* 0x000fec0003800000 */
.L_x_113:
[----:B------:R-:W-:Y:S02]  /*4900*/  LOP3.LUT R25, R19, 0x80000, RZ, 0xfc, !PT ;  /* 0x0008000013197812 */ /* 0x000fe400078efcff */
[----:B------:R-:W-:Y:S01]  /*4910*/  MOV R24, R18 ;  /* 0x0000001200187202 */ /* 0x000fe20000000f00 */
[----:B------:R-:W-:Y:S06]  /*4920*/  BRA `(.L_x_111) ;  /* 0x0000000000087947 */ /* 0x000fec0003800000 */
.L_x_112:
[----:B------:R-:W-:Y:S01]  /*4930*/  LOP3.LUT R25, R21, 0x80000, RZ, 0xfc, !PT ;  /* 0x0008000015197812 */ /* 0x000fe200078efcff */
[----:B------:R-:W-:-:S07]  /*4940*/  IMAD.MOV.U32 R24, RZ, RZ, R20 ;  /* 0x000000ffff187224 */ /* 0x000fce00078e0014 */
.L_x_111:
[----:B------:R-:W-:Y:S05]  /*4950*/  BSYNC.RECONVERGENT B3 ;  /* 0x0000000000037941 */ /* 0x000fea0003800200 */
.L_x_109:
[----:B------:R-:W-:Y:S01]  /*4960*/  MOV R16, R0 ;  /* 0x0000000000107202 */ /* 0x000fe20000000f00 */
[----:B------:R-:W-:-:S04]  /*4970*/  IMAD.MOV.U32 R17, RZ, RZ, 0x0 ;  /* 0x00000000ff117424 */ /* 0x000fc800078e00ff */
[----:B------:R-:W-:Y:S05]  /*4980*/  RET.REL.NODEC R16 `(_Z21kernel_TriDiagonalizePdS_S_S_i) ;  /* 0xffffffb4109c7950 */ /* 0x000fea0003c3ffff */
        .weak           $__internal_6_$__cuda_sm20_dsqrt_rn_f64_mediumpath_v1
        .type           $__internal_6_$__cuda_sm20_dsqrt_rn_f64_mediumpath_v1,@function
        .size           $__internal_6_$__cuda_sm20_dsqrt_rn_f64_mediumpath_v1,(.L_x_125 - $__internal_6_$__cuda_sm20_dsqrt_rn_f64_mediumpath_v1)
$__internal_6_$__cuda_sm20_dsqrt_rn_f64_mediumpath_v1:
[----:B------:R-:W-:Y:S01]  /*4990*/  ISETP.GE.U32.AND P0, PT, R26, -0x3400000, PT ;  /* 0xfcc000001a00780c */ /* 0x000fe20003f06070 */
[----:B------:R-:W-:Y:S01]  /*49a0*/  BSSY.RECONVERGENT B3, `(.L_x_114) ;  /* 0x0000025000037945 */ /* 0x000fe20003800200 */
[----:B------:R-:W-:Y:S01]  /*49b0*/  MOV R23, R17 ;  /* 0x0000001100177202 */ /* 0x000fe20000000f00 */
[----:B------:R-:W-:-:S10]  /*49c0*/  IMAD.MOV.U32 R20, RZ, RZ, R0 ;  /* 0x000000ffff147224 */ /* 0x000fd400078e0000 */
[----:B------:R-:W-:Y:S05]  /*49d0*/  @!P0 BRA `(.L_x_115) ;  /* 0x0000000000208947 */ /* 0x000fea0003800000 */
[----:B------:R-:W-:-:S10]  /*49e0*/  DFMA.RM R20, R22, R20, R18 ;  /* 0x000000141614722b */ /* 0x000fd40000004012 */
[----:B------:R-:W-:-:S04]  /*49f0*/  IADD3 R18, P0, PT, R20, 0x1, RZ ;  /* 0x0000000114127810 */ /* 0x000fc80007f1e0ff */
[----:B------:R-:W-:-:S06]  /*4a00*/  IADD3.X R19, PT, PT, RZ, R21, RZ, P0, !PT ;  /* 0x00000015ff137210 */ /* 0x000fcc00007fe4ff */
[----:B------:R-:W-:-:S08]  /*4a10*/  DFMA.RP R14, -R20, R18, R14 ;  /* 0x00000012140e722b */ /* 0x000fd0000000810e */
[----:B------:R-:W-:-:S06]  /*4a20*/  DSETP.GT.AND P0, PT, R14, RZ, PT ;  /* 0x000000ff0e00722a */ /* 0x000fcc0003f04000 */
[----:B------:R-:W-:Y:S02]  /*4a30*/  FSEL R18, R18, R20, P0 ;  /* 0x0000001412127208 */ /* 0x000fe40000000000 */
[----:B------:R-:W-:Y:S01]  /*4a40*/  FSEL R19, R19, R21, P0 ;  /* 0x0000001513137208 */ /* 0x000fe20000000000 */
[----:B------:R-:W-:Y:S06]  /*4a50*/  BRA `(.L_x_116) ;  /* 0x0000000000647947 */ /* 0x000fec0003800000 */
.L_x_115:
[----:B------:R-:W-:-:S14]  /*4a60*/  DSETP.NE.AND P0, PT, R14, RZ, PT ;  /* 0x000000ff0e00722a */ /* 0x000fdc0003f05000 */
[----:B------:R-:W-:Y:S05]  /*4a70*/  @!P0 BRA `(.L_x_117) ;  /* 0x0000000000588947 */ /* 0x000fea0003800000 */
[----:B------:R-:W-:-:S13]  /*4a80*/  ISETP.GE.AND P0, PT, R15, RZ, PT ;  /* 0x000000ff0f00720c */ /* 0x000fda0003f06270 */
[----:B------:R-:W-:Y:S01]  /*4a90*/  @!P0 IMAD.MOV.U32 R18, RZ, RZ, 0x0 ;  /* 0x00000000ff128424 */ /* 0x000fe200078e00ff */
[----:B------:R-:W-:Y:S01]  /*4aa0*/  @!P0 MOV R19, 0xfff80000 ;  /* 0xfff8000000138802 */ /* 0x000fe20000000f00 */
        /* <DEDUP_REMOVED lines=19> */
.L_x_117:
[----:B------:R-:W-:-:S11]  /*4be0*/  DADD R18, R14, R14 ;  /* 0x000000000e127229 */ /* 0x000fd6000000000e */
.L_x_116:
[----:B------:R-:W-:Y:S05]  /*4bf0*/  BSYNC.RECONVERGENT B3 ;  /* 0x0000000000037941 */ /* 0x000fea0003800200 */
.L_x_114:
[----:B------:R-:W-:Y:S01]  /*4c00*/  HFMA2 R17, -RZ, RZ, 0, 0 ;  /* 0x00000000ff117431 */ /* 0x000fe200000001ff */
[----:B------:R-:W-:Y:S01]  /*4c10*/  MOV R24, R18 ;  /* 0x0000001200187202 */ /* 0x000fe20000000f00 */
[----:B------:R-:W-:Y:S02]  /*4c20*/  IMAD.MOV.U32 R25, RZ, RZ, R19 ;  /* 0x000000ffff197224 */ /* 0x000fe400078e0013 */
[----:B------:R-:W-:Y:S05]  /*4c30*/  RET.REL.NODEC R16 `(_Z21kernel_TriDiagonalizePdS_S_S_i) ;  /* 0xffffffb010f07950 */ /* 0x000fea0003c3ffff */
.L_x_118:
        /* <DEDUP_REMOVED lines=12> */
.L_x_125:


//--------------------- .nv.shared._Z30kernel_s_initialize_3DidentityPdii --------------------------
	.section	.nv.shared._Z30kernel_s_initialize_3DidentityPdii,"aw",@nobits
	.sectionflags	@""
	.align	16
	.zero		1024


//--------------------- .nv.shared.reserved.0     --------------------------
	.section	.nv.shared.reserved.0,"aw",@nobits
	.weak		__nv_reservedSMEM_offset_0_alias
	.size		__nv_reservedSMEM_offset_0_alias, 0, 64
	.other		__nv_reservedSMEM_offset_0_alias,@"STO_CUDA_RESERVED_SHARED STV_DEFAULT"
__nv_reservedSMEM_offset_0_alias:
	.zero		0
	.zero		64


//--------------------- .nv.shared._Z24kernel_DiagonalizeGivensPdS_S_i --------------------------
	.section	.nv.shared._Z24kernel_DiagonalizeGivensPdS_S_i,"aw",@nobits
	.sectionflags	@""
	.align	16
.nv.shared._Z24kernel_DiagonalizeGivensPdS_S_i:
	.zero		1040


//--------------------- .nv.shared._Z20kernel_DiagonalizeHHPdS_S_i --------------------------
	.section	.nv.shared._Z20kernel_DiagonalizeHHPdS_S_i,"aw",@nobits
	.sectionflags	@""
	.align	16
.nv.shared._Z20kernel_DiagonalizeHHPdS_S_i:
	.zero		1040


//--------------------- .nv.shared._Z21kernel_TriDiagonalizePdS_S_S_i --------------------------
	.section	.nv.shared._Z21kernel_TriDiagonalizePdS_S_S_i,"aw",@nobits
	.sectionflags	@""
	.align	16
.nv.shared._Z21kernel_TriDiagonalizePdS_S_S_i:
	.zero		1040


//--------------------- .nv.constant0._Z30kernel_s_initialize_3DidentityPdii --------------------------
	.section	.nv.constant0._Z30kernel_s_initialize_3DidentityPdii,"a",@progbits
	.sectionflags	@""
	.align	4
.nv.constant0._Z30kernel_s_initialize_3DidentityPdii:
	.zero		912


//--------------------- .nv.constant0._Z24kernel_DiagonalizeGivensPdS_S_i --------------------------
	.section	.nv.constant0._Z24kernel_DiagonalizeGivensPdS_S_i,"a",@progbits
	.sectionflags	@""
	.align	4
.nv.constant0._Z24kernel_DiagonalizeGivensPdS_S_i:
	.zero		924


//--------------------- .nv.constant0._Z20kernel_DiagonalizeHHPdS_S_i --------------------------
	.section	.nv.constant0._Z20kernel_DiagonalizeHHPdS_S_i,"a",@progbits
	.sectionflags	@""
	.align	4
.nv.constant0._Z20kernel_DiagonalizeHHPdS_S_i:
	.zero		924


//--------------------- .nv.constant0._Z21kernel_TriDiagonalizePdS_S_S_i --------------------------
	.section	.nv.constant0._Z21kernel_TriDiagonalizePdS_S_S_i,"a",@progbits
	.sectionflags	@""
	.align	4
.nv.constant0._Z21kernel_TriDiagonalizePdS_S_S_i:
	.zero		932


//--------------------- SYMBOLS --------------------------

	.type		.nv.reservedSmem.offset0,@object
	.size		.nv.reservedSmem.offset0,0x4
	.type		.nv.reservedSmem.cap,@object
	.size		.nv.reservedSmem.cap,0x4
